//
// Generated by NVIDIA NVVM Compiler
//
// Compiler Build ID: CL-36424714
// Cuda compilation tools, release 13.0, V13.0.88
// Based on NVVM 20.0.0
//

.version 9.0
.target sm_100
.address_size 64

	// .globl	_Z7forwardPdiS_iS_i

.visible .entry _Z7forwardPdiS_iS_i(
	.param .u64 .ptr .align 1 _Z7forwardPdiS_iS_i_param_0,
	.param .u32 _Z7forwardPdiS_iS_i_param_1,
	.param .u64 .ptr .align 1 _Z7forwardPdiS_iS_i_param_2,
	.param .u32 _Z7forwardPdiS_iS_i_param_3,
	.param .u64 .ptr .align 1 _Z7forwardPdiS_iS_i_param_4,
	.param .u32 _Z7forwardPdiS_iS_i_param_5
)
{
	.reg .pred 	%p<13>;
	.reg .b32 	%r<37>;
	.reg .b64 	%rd<34>;
	.reg .b64 	%fd<101>;

	ld.param.u64 	%rd11, [_Z7forwardPdiS_iS_i_param_0];
	ld.param.u32 	%r23, [_Z7forwardPdiS_iS_i_param_1];
	ld.param.u64 	%rd12, [_Z7forwardPdiS_iS_i_param_2];
	ld.param.u64 	%rd13, [_Z7forwardPdiS_iS_i_param_4];
	ld.param.u32 	%r24, [_Z7forwardPdiS_iS_i_param_5];
	cvta.to.global.u64 	%rd1, %rd11;
	cvta.to.global.u64 	%rd14, %rd12;
	cvta.to.global.u64 	%rd2, %rd13;
	mov.u32 	%r25, %ctaid.x;
	mad.lo.s32 	%r1, %r25, %r23, %r25;
	mul.wide.s32 	%rd15, %r1, 8;
	add.s64 	%rd16, %rd2, %rd15;
	ld.global.f64 	%fd100, [%rd16];
	mul.wide.u32 	%rd17, %r25, 8;
	add.s64 	%rd3, %rd14, %rd17;
	st.global.f64 	[%rd3], %fd100;
	setp.lt.s32 	%p1, %r23, 1;
	@%p1 bra 	$L__BB0_13;
	add.s32 	%r2, %r1, 1;
	and.b32  	%r3, %r23, 15;
	setp.lt.u32 	%p2, %r23, 16;
	mov.b32 	%r33, 0;
	@%p2 bra 	$L__BB0_4;
	and.b32  	%r33, %r23, 2147483632;
	neg.s32 	%r31, %r33;
	add.s64 	%rd4, %rd2, 64;
	add.s64 	%rd32, %rd1, 64;
	mov.u32 	%r30, %r2;
$L__BB0_3:
	.pragma "nounroll";
	mul.wide.s32 	%rd18, %r30, 8;
	add.s64 	%rd19, %rd4, %rd18;
	ld.global.f64 	%fd12, [%rd19+-64];
	ld.global.f64 	%fd13, [%rd32+-64];
	fma.rn.f64 	%fd14, %fd12, %fd13, %fd100;
	st.global.f64 	[%rd3], %fd14;
	ld.global.f64 	%fd15, [%rd19+-56];
	ld.global.f64 	%fd16, [%rd32+-56];
	fma.rn.f64 	%fd17, %fd15, %fd16, %fd14;
	st.global.f64 	[%rd3], %fd17;
	ld.global.f64 	%fd18, [%rd19+-48];
	ld.global.f64 	%fd19, [%rd32+-48];
	fma.rn.f64 	%fd20, %fd18, %fd19, %fd17;
	st.global.f64 	[%rd3], %fd20;
	ld.global.f64 	%fd21, [%rd19+-40];
	ld.global.f64 	%fd22, [%rd32+-40];
	fma.rn.f64 	%fd23, %fd21, %fd22, %fd20;
	st.global.f64 	[%rd3], %fd23;
	ld.global.f64 	%fd24, [%rd19+-32];
	ld.global.f64 	%fd25, [%rd32+-32];
	fma.rn.f64 	%fd26, %fd24, %fd25, %fd23;
	st.global.f64 	[%rd3], %fd26;
	ld.global.f64 	%fd27, [%rd19+-24];
	ld.global.f64 	%fd28, [%rd32+-24];
	fma.rn.f64 	%fd29, %fd27, %fd28, %fd26;
	st.global.f64 	[%rd3], %fd29;
	ld.global.f64 	%fd30, [%rd19+-16];
	ld.global.f64 	%fd31, [%rd32+-16];
	fma.rn.f64 	%fd32, %fd30, %fd31, %fd29;
	st.global.f64 	[%rd3], %fd32;
	ld.global.f64 	%fd33, [%rd19+-8];
	ld.global.f64 	%fd34, [%rd32+-8];
	fma.rn.f64 	%fd35, %fd33, %fd34, %fd32;
	st.global.f64 	[%rd3], %fd35;
	ld.global.f64 	%fd36, [%rd19];
	ld.global.f64 	%fd37, [%rd32];
	fma.rn.f64 	%fd38, %fd36, %fd37, %fd35;
	st.global.f64 	[%rd3], %fd38;
	ld.global.f64 	%fd39, [%rd19+8];
	ld.global.f64 	%fd40, [%rd32+8];
	fma.rn.f64 	%fd41, %fd39, %fd40, %fd38;
	st.global.f64 	[%rd3], %fd41;
	ld.global.f64 	%fd42, [%rd19+16];
	ld.global.f64 	%fd43, [%rd32+16];
	fma.rn.f64 	%fd44, %fd42, %fd43, %fd41;
	st.global.f64 	[%rd3], %fd44;
	ld.global.f64 	%fd45, [%rd19+24];
	ld.global.f64 	%fd46, [%rd32+24];
	fma.rn.f64 	%fd47, %fd45, %fd46, %fd44;
	st.global.f64 	[%rd3], %fd47;
	ld.global.f64 	%fd48, [%rd19+32];
	ld.global.f64 	%fd49, [%rd32+32];
	fma.rn.f64 	%fd50, %fd48, %fd49, %fd47;
	st.global.f64 	[%rd3], %fd50;
	ld.global.f64 	%fd51, [%rd19+40];
	ld.global.f64 	%fd52, [%rd32+40];
	fma.rn.f64 	%fd53, %fd51, %fd52, %fd50;
	st.global.f64 	[%rd3], %fd53;
	ld.global.f64 	%fd54, [%rd19+48];
	ld.global.f64 	%fd55, [%rd32+48];
	fma.rn.f64 	%fd56, %fd54, %fd55, %fd53;
	st.global.f64 	[%rd3], %fd56;
	ld.global.f64 	%fd57, [%rd19+56];
	ld.global.f64 	%fd58, [%rd32+56];
	fma.rn.f64 	%fd100, %fd57, %fd58, %fd56;
	st.global.f64 	[%rd3], %fd100;
	add.s32 	%r31, %r31, 16;
	add.s32 	%r30, %r30, 16;
	add.s64 	%rd32, %rd32, 128;
	setp.ne.s32 	%p3, %r31, 0;
	@%p3 bra 	$L__BB0_3;
$L__BB0_4:
	setp.eq.s32 	%p4, %r3, 0;
	@%p4 bra 	$L__BB0_13;
	and.b32  	%r11, %r23, 7;
	setp.lt.u32 	%p5, %r3, 8;
	@%p5 bra 	$L__BB0_7;
	add.s32 	%r27, %r2, %r33;
	mul.wide.s32 	%rd20, %r27, 8;
	add.s64 	%rd21, %rd2, %rd20;
	ld.global.f64 	%fd59, [%rd21];
	mul.wide.u32 	%rd22, %r33, 8;
	add.s64 	%rd23, %rd1, %rd22;
	ld.global.f64 	%fd60, [%rd23];
	fma.rn.f64 	%fd61, %fd59, %fd60, %fd100;
	st.global.f64 	[%rd3], %fd61;
	ld.global.f64 	%fd62, [%rd21+8];
	ld.global.f64 	%fd63, [%rd23+8];
	fma.rn.f64 	%fd64, %fd62, %fd63, %fd61;
	st.global.f64 	[%rd3], %fd64;
	ld.global.f64 	%fd65, [%rd21+16];
	ld.global.f64 	%fd66, [%rd23+16];
	fma.rn.f64 	%fd67, %fd65, %fd66, %fd64;
	st.global.f64 	[%rd3], %fd67;
	ld.global.f64 	%fd68, [%rd21+24];
	ld.global.f64 	%fd69, [%rd23+24];
	fma.rn.f64 	%fd70, %fd68, %fd69, %fd67;
	st.global.f64 	[%rd3], %fd70;
	ld.global.f64 	%fd71, [%rd21+32];
	ld.global.f64 	%fd72, [%rd23+32];
	fma.rn.f64 	%fd73, %fd71, %fd72, %fd70;
	st.global.f64 	[%rd3], %fd73;
	ld.global.f64 	%fd74, [%rd21+40];
	ld.global.f64 	%fd75, [%rd23+40];
	fma.rn.f64 	%fd76, %fd74, %fd75, %fd73;
	st.global.f64 	[%rd3], %fd76;
	ld.global.f64 	%fd77, [%rd21+48];
	ld.global.f64 	%fd78, [%rd23+48];
	fma.rn.f64 	%fd79, %fd77, %fd78, %fd76;
	st.global.f64 	[%rd3], %fd79;
	ld.global.f64 	%fd80, [%rd21+56];
	ld.global.f64 	%fd81, [%rd23+56];
	fma.rn.f64 	%fd100, %fd80, %fd81, %fd79;
	st.global.f64 	[%rd3], %fd100;
	add.s32 	%r33, %r33, 8;
$L__BB0_7:
	setp.eq.s32 	%p6, %r11, 0;
	@%p6 bra 	$L__BB0_13;
	and.b32  	%r14, %r23, 3;
	setp.lt.u32 	%p7, %r11, 4;
	@%p7 bra 	$L__BB0_10;
	add.s32 	%r28, %r2, %r33;
	mul.wide.s32 	%rd24, %r28, 8;
	add.s64 	%rd25, %rd2, %rd24;
	ld.global.f64 	%fd82, [%rd25];
	mul.wide.u32 	%rd26, %r33, 8;
	add.s64 	%rd27, %rd1, %rd26;
	ld.global.f64 	%fd83, [%rd27];
	fma.rn.f64 	%fd84, %fd82, %fd83, %fd100;
	st.global.f64 	[%rd3], %fd84;
	ld.global.f64 	%fd85, [%rd25+8];
	ld.global.f64 	%fd86, [%rd27+8];
	fma.rn.f64 	%fd87, %fd85, %fd86, %fd84;
	st.global.f64 	[%rd3], %fd87;
	ld.global.f64 	%fd88, [%rd25+16];
	ld.global.f64 	%fd89, [%rd27+16];
	fma.rn.f64 	%fd90, %fd88, %fd89, %fd87;
	st.global.f64 	[%rd3], %fd90;
	ld.global.f64 	%fd91, [%rd25+24];
	ld.global.f64 	%fd92, [%rd27+24];
	fma.rn.f64 	%fd100, %fd91, %fd92, %fd90;
	st.global.f64 	[%rd3], %fd100;
	add.s32 	%r33, %r33, 4;
$L__BB0_10:
	setp.eq.s32 	%p8, %r14, 0;
	@%p8 bra 	$L__BB0_13;
	mul.wide.u32 	%rd28, %r33, 8;
	add.s64 	%rd33, %rd1, %rd28;
	add.s32 	%r29, %r33, %r1;
	add.s32 	%r36, %r29, 1;
	neg.s32 	%r35, %r14;
$L__BB0_12:
	.pragma "nounroll";
	mul.wide.s32 	%rd29, %r36, 8;
	add.s64 	%rd30, %rd2, %rd29;
	ld.global.f64 	%fd93, [%rd30];
	ld.global.f64 	%fd94, [%rd33];
	fma.rn.f64 	%fd100, %fd93, %fd94, %fd100;
	st.global.f64 	[%rd3], %fd100;
	add.s64 	%rd33, %rd33, 8;
	add.s32 	%r36, %r36, 1;
	add.s32 	%r35, %r35, 1;
	setp.ne.s32 	%p9, %r35, 0;
	@%p9 bra 	$L__BB0_12;
$L__BB0_13:
	setp.lt.s32 	%p10, %r24, 1;
	setp.gtu.f64 	%p11, %fd100, 0d0000000000000000;
	or.pred  	%p12, %p10, %p11;
	@%p12 bra 	$L__BB0_15;
	mov.b64 	%rd31, 0;
	st.global.u64 	[%rd3], %rd31;
$L__BB0_15:
	ret;

}
	// .globl	_Z14backward_part1PdiS_iS_S_id
.visible .entry _Z14backward_part1PdiS_iS_S_id(
	.param .u64 .ptr .align 1 _Z14backward_part1PdiS_iS_S_id_param_0,
	.param .u32 _Z14backward_part1PdiS_iS_S_id_param_1,
	.param .u64 .ptr .align 1 _Z14backward_part1PdiS_iS_S_id_param_2,
	.param .u32 _Z14backward_part1PdiS_iS_S_id_param_3,
	.param .u64 .ptr .align 1 _Z14backward_part1PdiS_iS_S_id_param_4,
	.param .u64 .ptr .align 1 _Z14backward_part1PdiS_iS_S_id_param_5,
	.param .u32 _Z14backward_part1PdiS_iS_S_id_param_6,
	.param .f64 _Z14backward_part1PdiS_iS_S_id_param_7
)
{
	.reg .pred 	%p<10>;
	.reg .b32 	%r<28>;
	.reg .b64 	%rd<36>;
	.reg .b64 	%fd<111>;

	ld.param.u64 	%rd9, [_Z14backward_part1PdiS_iS_S_id_param_0];
	ld.param.u64 	%rd10, [_Z14backward_part1PdiS_iS_S_id_param_2];
	ld.param.u32 	%r16, [_Z14backward_part1PdiS_iS_S_id_param_3];
	ld.param.u64 	%rd11, [_Z14backward_part1PdiS_iS_S_id_param_4];
	ld.param.u64 	%rd12, [_Z14backward_part1PdiS_iS_S_id_param_5];
	ld.param.f64 	%fd2, [_Z14backward_part1PdiS_iS_S_id_param_7];
	cvta.to.global.u64 	%rd1, %rd11;
	cvta.to.global.u64 	%rd2, %rd10;
	cvta.to.global.u64 	%rd3, %rd12;
	cvta.to.global.u64 	%rd13, %rd9;
	mov.u32 	%r17, %ctaid.x;
	mul.wide.u32 	%rd14, %r17, 8;
	add.s64 	%rd4, %rd13, %rd14;
	ld.global.f64 	%fd3, [%rd4];
	mad.lo.s32 	%r1, %r17, %r16, %r17;
	mul.wide.s32 	%rd15, %r1, 8;
	add.s64 	%rd16, %rd3, %rd15;
	ld.global.f64 	%fd4, [%rd16];
	fma.rn.f64 	%fd5, %fd3, 0d4000000000000000, %fd4;
	st.global.f64 	[%rd16], %fd5;
	setp.lt.s32 	%p1, %r16, 1;
	@%p1 bra 	$L__BB1_12;
	add.f64 	%fd1, %fd2, %fd2;
	add.s32 	%r2, %r1, 1;
	and.b32  	%r3, %r16, 7;
	setp.lt.u32 	%p2, %r16, 8;
	mov.b32 	%r26, 0;
	@%p2 bra 	$L__BB1_4;
	and.b32  	%r26, %r16, 2147483640;
	neg.s32 	%r24, %r26;
	add.s64 	%rd5, %rd3, 32;
	add.s64 	%rd35, %rd2, 32;
	mov.u32 	%r23, %r2;
$L__BB1_3:
	.pragma "nounroll";
	mul.wide.s32 	%rd17, %r23, 8;
	add.s64 	%rd18, %rd1, %rd17;
	add.s64 	%rd19, %rd5, %rd17;
	ld.global.f64 	%fd6, [%rd4];
	ld.global.f64 	%fd7, [%rd35+-32];
	ld.global.f64 	%fd8, [%rd18];
	mul.f64 	%fd9, %fd1, %fd8;
	fma.rn.f64 	%fd10, %fd6, %fd7, %fd9;
	ld.global.f64 	%fd11, [%rd19+-32];
	add.f64 	%fd12, %fd11, %fd10;
	st.global.f64 	[%rd19+-32], %fd12;
	ld.global.f64 	%fd13, [%rd4];
	ld.global.f64 	%fd14, [%rd35+-24];
	ld.global.f64 	%fd15, [%rd18+8];
	mul.f64 	%fd16, %fd1, %fd15;
	fma.rn.f64 	%fd17, %fd13, %fd14, %fd16;
	ld.global.f64 	%fd18, [%rd19+-24];
	add.f64 	%fd19, %fd18, %fd17;
	st.global.f64 	[%rd19+-24], %fd19;
	ld.global.f64 	%fd20, [%rd4];
	ld.global.f64 	%fd21, [%rd35+-16];
	ld.global.f64 	%fd22, [%rd18+16];
	mul.f64 	%fd23, %fd1, %fd22;
	fma.rn.f64 	%fd24, %fd20, %fd21, %fd23;
	ld.global.f64 	%fd25, [%rd19+-16];
	add.f64 	%fd26, %fd25, %fd24;
	st.global.f64 	[%rd19+-16], %fd26;
	ld.global.f64 	%fd27, [%rd4];
	ld.global.f64 	%fd28, [%rd35+-8];
	ld.global.f64 	%fd29, [%rd18+24];
	mul.f64 	%fd30, %fd1, %fd29;
	fma.rn.f64 	%fd31, %fd27, %fd28, %fd30;
	ld.global.f64 	%fd32, [%rd19+-8];
	add.f64 	%fd33, %fd32, %fd31;
	st.global.f64 	[%rd19+-8], %fd33;
	ld.global.f64 	%fd34, [%rd4];
	ld.global.f64 	%fd35, [%rd35];
	ld.global.f64 	%fd36, [%rd18+32];
	mul.f64 	%fd37, %fd1, %fd36;
	fma.rn.f64 	%fd38, %fd34, %fd35, %fd37;
	ld.global.f64 	%fd39, [%rd19];
	add.f64 	%fd40, %fd39, %fd38;
	st.global.f64 	[%rd19], %fd40;
	ld.global.f64 	%fd41, [%rd4];
	ld.global.f64 	%fd42, [%rd35+8];
	ld.global.f64 	%fd43, [%rd18+40];
	mul.f64 	%fd44, %fd1, %fd43;
	fma.rn.f64 	%fd45, %fd41, %fd42, %fd44;
	ld.global.f64 	%fd46, [%rd19+8];
	add.f64 	%fd47, %fd46, %fd45;
	st.global.f64 	[%rd19+8], %fd47;
	ld.global.f64 	%fd48, [%rd4];
	ld.global.f64 	%fd49, [%rd35+16];
	ld.global.f64 	%fd50, [%rd18+48];
	mul.f64 	%fd51, %fd1, %fd50;
	fma.rn.f64 	%fd52, %fd48, %fd49, %fd51;
	ld.global.f64 	%fd53, [%rd19+16];
	add.f64 	%fd54, %fd53, %fd52;
	st.global.f64 	[%rd19+16], %fd54;
	ld.global.f64 	%fd55, [%rd4];
	ld.global.f64 	%fd56, [%rd35+24];
	ld.global.f64 	%fd57, [%rd18+56];
	mul.f64 	%fd58, %fd1, %fd57;
	fma.rn.f64 	%fd59, %fd55, %fd56, %fd58;
	ld.global.f64 	%fd60, [%rd19+24];
	add.f64 	%fd61, %fd60, %fd59;
	st.global.f64 	[%rd19+24], %fd61;
	add.s32 	%r24, %r24, 8;
	add.s32 	%r23, %r23, 8;
	add.s64 	%rd35, %rd35, 64;
	setp.ne.s32 	%p3, %r24, 0;
	@%p3 bra 	$L__BB1_3;
$L__BB1_4:
	setp.eq.s32 	%p4, %r3, 0;
	@%p4 bra 	$L__BB1_12;
	and.b32  	%r11, %r16, 3;
	setp.lt.u32 	%p5, %r3, 4;
	@%p5 bra 	$L__BB1_7;
	ld.global.f64 	%fd62, [%rd4];
	mul.wide.u32 	%rd20, %r26, 8;
	add.s64 	%rd21, %rd2, %rd20;
	ld.global.f64 	%fd63, [%rd21];
	add.s32 	%r19, %r2, %r26;
	mul.wide.s32 	%rd22, %r19, 8;
	add.s64 	%rd23, %rd1, %rd22;
	ld.global.f64 	%fd64, [%rd23];
	mul.f64 	%fd65, %fd1, %fd64;
	fma.rn.f64 	%fd66, %fd62, %fd63, %fd65;
	add.s64 	%rd24, %rd3, %rd22;
	ld.global.f64 	%fd67, [%rd24];
	add.f64 	%fd68, %fd67, %fd66;
	st.global.f64 	[%rd24], %fd68;
	ld.global.f64 	%fd69, [%rd4];
	ld.global.f64 	%fd70, [%rd21+8];
	ld.global.f64 	%fd71, [%rd23+8];
	mul.f64 	%fd72, %fd1, %fd71;
	fma.rn.f64 	%fd73, %fd69, %fd70, %fd72;
	ld.global.f64 	%fd74, [%rd24+8];
	add.f64 	%fd75, %fd74, %fd73;
	st.global.f64 	[%rd24+8], %fd75;
	ld.global.f64 	%fd76, [%rd4];
	ld.global.f64 	%fd77, [%rd21+16];
	ld.global.f64 	%fd78, [%rd23+16];
	mul.f64 	%fd79, %fd1, %fd78;
	fma.rn.f64 	%fd80, %fd76, %fd77, %fd79;
	ld.global.f64 	%fd81, [%rd24+16];
	add.f64 	%fd82, %fd81, %fd80;
	st.global.f64 	[%rd24+16], %fd82;
	ld.global.f64 	%fd83, [%rd4];
	ld.global.f64 	%fd84, [%rd21+24];
	ld.global.f64 	%fd85, [%rd23+24];
	mul.f64 	%fd86, %fd1, %fd85;
	fma.rn.f64 	%fd87, %fd83, %fd84, %fd86;
	ld.global.f64 	%fd88, [%rd24+24];
	add.f64 	%fd89, %fd88, %fd87;
	st.global.f64 	[%rd24+24], %fd89;
	add.s32 	%r26, %r26, 4;
$L__BB1_7:
	setp.eq.s32 	%p6, %r11, 0;
	@%p6 bra 	$L__BB1_12;
	setp.eq.s32 	%p7, %r11, 1;
	@%p7 bra 	$L__BB1_10;
	ld.global.f64 	%fd90, [%rd4];
	mul.wide.u32 	%rd25, %r26, 8;
	add.s64 	%rd26, %rd2, %rd25;
	ld.global.f64 	%fd91, [%rd26];
	add.s32 	%r20, %r2, %r26;
	mul.wide.s32 	%rd27, %r20, 8;
	add.s64 	%rd28, %rd1, %rd27;
	ld.global.f64 	%fd92, [%rd28];
	mul.f64 	%fd93, %fd1, %fd92;
	fma.rn.f64 	%fd94, %fd90, %fd91, %fd93;
	add.s64 	%rd29, %rd3, %rd27;
	ld.global.f64 	%fd95, [%rd29];
	add.f64 	%fd96, %fd95, %fd94;
	st.global.f64 	[%rd29], %fd96;
	ld.global.f64 	%fd97, [%rd4];
	ld.global.f64 	%fd98, [%rd26+8];
	ld.global.f64 	%fd99, [%rd28+8];
	mul.f64 	%fd100, %fd1, %fd99;
	fma.rn.f64 	%fd101, %fd97, %fd98, %fd100;
	ld.global.f64 	%fd102, [%rd29+8];
	add.f64 	%fd103, %fd102, %fd101;
	st.global.f64 	[%rd29+8], %fd103;
	add.s32 	%r26, %r26, 2;
$L__BB1_10:
	and.b32  	%r21, %r16, 1;
	setp.eq.b32 	%p8, %r21, 1;
	not.pred 	%p9, %p8;
	@%p9 bra 	$L__BB1_12;
	ld.global.f64 	%fd104, [%rd4];
	mul.wide.u32 	%rd30, %r26, 8;
	add.s64 	%rd31, %rd2, %rd30;
	ld.global.f64 	%fd105, [%rd31];
	add.s32 	%r22, %r2, %r26;
	mul.wide.s32 	%rd32, %r22, 8;
	add.s64 	%rd33, %rd1, %rd32;
	ld.global.f64 	%fd106, [%rd33];
	mul.f64 	%fd107, %fd1, %fd106;
	fma.rn.f64 	%fd108, %fd104, %fd105, %fd107;
	add.s64 	%rd34, %rd3, %rd32;
	ld.global.f64 	%fd109, [%rd34];
	add.f64 	%fd110, %fd109, %fd108;
	st.global.f64 	[%rd34], %fd110;
$L__BB1_12:
	ret;

}
	// .globl	_Z14backward_part2PdiS_iS_S_id
.visible .entry _Z14backward_part2PdiS_iS_S_id(
	.param .u64 .ptr .align 1 _Z14backward_part2PdiS_iS_S_id_param_0,
	.param .u32 _Z14backward_part2PdiS_iS_S_id_param_1,
	.param .u64 .ptr .align 1 _Z14backward_part2PdiS_iS_S_id_param_2,
	.param .u32 _Z14backward_part2PdiS_iS_S_id_param_3,
	.param .u64 .ptr .align 1 _Z14backward_part2PdiS_iS_S_id_param_4,
	.param .u64 .ptr .align 1 _Z14backward_part2PdiS_iS_S_id_param_5,
	.param .u32 _Z14backward_part2PdiS_iS_S_id_param_6,
	.param .f64 _Z14backward_part2PdiS_iS_S_id_param_7
)
{
	.reg .pred 	%p<11>;
	.reg .b32 	%r<32>;
	.reg .b64 	%rd<43>;
	.reg .b64 	%fd<57>;

	ld.param.u64 	%rd7, [_Z14backward_part2PdiS_iS_S_id_param_0];
	ld.param.u32 	%r18, [_Z14backward_part2PdiS_iS_S_id_param_1];
	ld.param.u64 	%rd8, [_Z14backward_part2PdiS_iS_S_id_param_2];
	ld.param.u32 	%r19, [_Z14backward_part2PdiS_iS_S_id_param_3];
	ld.param.u64 	%rd9, [_Z14backward_part2PdiS_iS_S_id_param_4];
	cvta.to.global.u64 	%rd1, %rd9;
	cvta.to.global.u64 	%rd2, %rd7;
	cvta.to.global.u64 	%rd10, %rd8;
	mov.u32 	%r27, %ctaid.x;
	mul.wide.u32 	%rd11, %r27, 8;
	add.s64 	%rd3, %rd10, %rd11;
	ld.global.f64 	%fd8, [%rd3];
	setp.leu.f64 	%p1, %fd8, 0d0000000000000000;
	@%p1 bra 	$L__BB2_14;
	mov.b64 	%rd13, 0;
	st.global.u64 	[%rd3], %rd13;
	setp.lt.s32 	%p2, %r18, 1;
	@%p2 bra 	$L__BB2_13;
	add.s32 	%r2, %r19, 1;
	add.s32 	%r3, %r27, 1;
	and.b32  	%r4, %r18, 7;
	setp.lt.u32 	%p3, %r18, 8;
	mov.b32 	%r30, 0;
	mov.f64 	%fd54, 0d0000000000000000;
	@%p3 bra 	$L__BB2_5;
	and.b32  	%r30, %r18, 2147483640;
	neg.s32 	%r28, %r30;
	shl.b32 	%r21, %r19, 3;
	add.s32 	%r7, %r21, 8;
	add.s64 	%rd42, %rd2, 32;
	mov.f64 	%fd54, 0d0000000000000000;
	mul.wide.s32 	%rd16, %r2, 8;
$L__BB2_4:
	.pragma "nounroll";
	ld.global.f64 	%fd11, [%rd42+-32];
	add.s32 	%r22, %r27, 1;
	mul.wide.s32 	%rd14, %r22, 8;
	add.s64 	%rd15, %rd1, %rd14;
	ld.global.f64 	%fd12, [%rd15];
	fma.rn.f64 	%fd13, %fd11, %fd12, %fd54;
	st.global.f64 	[%rd3], %fd13;
	ld.global.f64 	%fd14, [%rd42+-24];
	add.s64 	%rd17, %rd15, %rd16;
	ld.global.f64 	%fd15, [%rd17];
	fma.rn.f64 	%fd16, %fd14, %fd15, %fd13;
	st.global.f64 	[%rd3], %fd16;
	ld.global.f64 	%fd17, [%rd42+-16];
	add.s64 	%rd18, %rd17, %rd16;
	ld.global.f64 	%fd18, [%rd18];
	fma.rn.f64 	%fd19, %fd17, %fd18, %fd16;
	st.global.f64 	[%rd3], %fd19;
	ld.global.f64 	%fd20, [%rd42+-8];
	add.s64 	%rd19, %rd18, %rd16;
	ld.global.f64 	%fd21, [%rd19];
	fma.rn.f64 	%fd22, %fd20, %fd21, %fd19;
	st.global.f64 	[%rd3], %fd22;
	ld.global.f64 	%fd23, [%rd42];
	add.s64 	%rd20, %rd19, %rd16;
	ld.global.f64 	%fd24, [%rd20];
	fma.rn.f64 	%fd25, %fd23, %fd24, %fd22;
	st.global.f64 	[%rd3], %fd25;
	ld.global.f64 	%fd26, [%rd42+8];
	add.s64 	%rd21, %rd20, %rd16;
	ld.global.f64 	%fd27, [%rd21];
	fma.rn.f64 	%fd28, %fd26, %fd27, %fd25;
	st.global.f64 	[%rd3], %fd28;
	ld.global.f64 	%fd29, [%rd42+16];
	add.s64 	%rd22, %rd21, %rd16;
	ld.global.f64 	%fd30, [%rd22];
	fma.rn.f64 	%fd31, %fd29, %fd30, %fd28;
	st.global.f64 	[%rd3], %fd31;
	ld.global.f64 	%fd32, [%rd42+24];
	add.s64 	%rd23, %rd22, %rd16;
	ld.global.f64 	%fd33, [%rd23];
	fma.rn.f64 	%fd54, %fd32, %fd33, %fd31;
	st.global.f64 	[%rd3], %fd54;
	add.s32 	%r28, %r28, 8;
	add.s32 	%r27, %r27, %r7;
	add.s64 	%rd42, %rd42, 64;
	setp.eq.s32 	%p4, %r28, 0;
	@%p4 bra 	$L__BB2_5;
	bra.uni 	$L__BB2_4;
$L__BB2_5:
	setp.eq.s32 	%p5, %r4, 0;
	@%p5 bra 	$L__BB2_13;
	and.b32  	%r13, %r18, 3;
	setp.lt.u32 	%p6, %r4, 4;
	@%p6 bra 	$L__BB2_8;
	mul.wide.u32 	%rd24, %r30, 8;
	add.s64 	%rd25, %rd2, %rd24;
	ld.global.f64 	%fd34, [%rd25];
	mad.lo.s32 	%r23, %r30, %r2, %r3;
	mul.wide.s32 	%rd26, %r23, 8;
	add.s64 	%rd27, %rd1, %rd26;
	ld.global.f64 	%fd35, [%rd27];
	fma.rn.f64 	%fd36, %fd34, %fd35, %fd54;
	st.global.f64 	[%rd3], %fd36;
	ld.global.f64 	%fd37, [%rd25+8];
	mul.wide.s32 	%rd28, %r2, 8;
	add.s64 	%rd29, %rd27, %rd28;
	ld.global.f64 	%fd38, [%rd29];
	fma.rn.f64 	%fd39, %fd37, %fd38, %fd36;
	st.global.f64 	[%rd3], %fd39;
	ld.global.f64 	%fd40, [%rd25+16];
	add.s64 	%rd30, %rd29, %rd28;
	ld.global.f64 	%fd41, [%rd30];
	fma.rn.f64 	%fd42, %fd40, %fd41, %fd39;
	st.global.f64 	[%rd3], %fd42;
	ld.global.f64 	%fd43, [%rd25+24];
	add.s64 	%rd31, %rd30, %rd28;
	ld.global.f64 	%fd44, [%rd31];
	fma.rn.f64 	%fd54, %fd43, %fd44, %fd42;
	st.global.f64 	[%rd3], %fd54;
	add.s32 	%r30, %r30, 4;
$L__BB2_8:
	setp.eq.s32 	%p7, %r13, 0;
	@%p7 bra 	$L__BB2_13;
	setp.eq.s32 	%p8, %r13, 1;
	@%p8 bra 	$L__BB2_11;
	mul.wide.u32 	%rd32, %r30, 8;
	add.s64 	%rd33, %rd2, %rd32;
	ld.global.f64 	%fd45, [%rd33];
	mad.lo.s32 	%r24, %r30, %r2, %r3;
	mul.wide.s32 	%rd34, %r24, 8;
	add.s64 	%rd35, %rd1, %rd34;
	ld.global.f64 	%fd46, [%rd35];
	fma.rn.f64 	%fd47, %fd45, %fd46, %fd54;
	st.global.f64 	[%rd3], %fd47;
	ld.global.f64 	%fd48, [%rd33+8];
	mul.wide.s32 	%rd36, %r2, 8;
	add.s64 	%rd37, %rd35, %rd36;
	ld.global.f64 	%fd49, [%rd37];
	fma.rn.f64 	%fd54, %fd48, %fd49, %fd47;
	st.global.f64 	[%rd3], %fd54;
	add.s32 	%r30, %r30, 2;
$L__BB2_11:
	and.b32  	%r25, %r18, 1;
	setp.eq.b32 	%p9, %r25, 1;
	not.pred 	%p10, %p9;
	@%p10 bra 	$L__BB2_13;
	mul.wide.u32 	%rd38, %r30, 8;
	add.s64 	%rd39, %rd2, %rd38;
	ld.global.f64 	%fd50, [%rd39];
	mad.lo.s32 	%r26, %r30, %r2, %r3;
	mul.wide.s32 	%rd40, %r26, 8;
	add.s64 	%rd41, %rd1, %rd40;
	ld.global.f64 	%fd51, [%rd41];
	fma.rn.f64 	%fd52, %fd50, %fd51, %fd54;
	st.global.f64 	[%rd3], %fd52;
$L__BB2_13:
	ret;
$L__BB2_14:
	mov.b64 	%rd12, 0;
	st.global.u64 	[%rd3], %rd12;
	bra.uni 	$L__BB2_13;

}
	// .globl	_Z12update_paramPdS_idi
.visible .entry _Z12update_paramPdS_idi(
	.param .u64 .ptr .align 1 _Z12update_paramPdS_idi_param_0,
	.param .u64 .ptr .align 1 _Z12update_paramPdS_idi_param_1,
	.param .u32 _Z12update_paramPdS_idi_param_2,
	.param .f64 _Z12update_paramPdS_idi_param_3,
	.param .u32 _Z12update_paramPdS_idi_param_4
)
{
	.reg .b32 	%r<3>;
	.reg .b32 	%f<2>;
	.reg .b64 	%rd<8>;
	.reg .b64 	%fd<8>;

	ld.param.u64 	%rd1, [_Z12update_paramPdS_idi_param_0];
	ld.param.u64 	%rd2, [_Z12update_paramPdS_idi_param_1];
	ld.param.f64 	%fd1, [_Z12update_paramPdS_idi_param_3];
	ld.param.u32 	%r1, [_Z12update_paramPdS_idi_param_4];
	cvta.to.global.u64 	%rd3, %rd2;
	cvta.to.global.u64 	%rd4, %rd1;
	mov.u32 	%r2, %ctaid.x;
	mul.wide.u32 	%rd5, %r2, 8;
	add.s64 	%rd6, %rd4, %rd5;
	ld.global.f64 	%fd2, [%rd6];
	add.s64 	%rd7, %rd3, %rd5;
	ld.global.f64 	%fd3, [%rd7];
	mul.f64 	%fd4, %fd1, %fd3;
	cvt.rn.f32.s32 	%f1, %r1;
	cvt.f64.f32 	%fd5, %f1;
	div.rn.f64 	%fd6, %fd4, %fd5;
	sub.f64 	%fd7, %fd2, %fd6;
	st.global.f64 	[%rd6], %fd7;
	ret;

}


// ===== COMPILED SASS (sm_100) =====

	.target	sm_100

	.elftype	@"ET_EXEC"


//--------------------- .note.nv.tkinfo           --------------------------
	.section	.note.nv.tkinfo,"",@"SHT_NOTE"
	.sectionflags	@"SHF_NOTE_NV_TKINFO"
	.tkinfo
        /*0018*/ 	.word	0x00000002
        /*0030*/ 	.string	""
        /*0030*/ 	.string	"ptxas"
        /*0030*/ 	.string	"Cuda compilation tools, release 13.0, V13.0.88"
        /*0030*/ 	.string	"Build cuda_13.0.r13.0/compiler.36424714_0"
        /*0030*/ 	.string	"-arch sm_100 -m 64 "



//--------------------- .note.nv.cuinfo           --------------------------
	.section	.note.nv.cuinfo,"",@"SHT_NOTE"
	.sectionflags	@"SHF_NOTE_NV_CUINFO"
        /*0018*/ 	.short	0x0002
        /*001a*/ 	.short	0x0064
        /*001c*/ 	.short	0x0082
	.zero		2


//--------------------- .nv.info                  --------------------------
	.section	.nv.info,"",@"SHT_CUDA_INFO"
	.align	4


	//----- nvinfo : EIATTR_REGCOUNT
	.align		4
        /*0000*/ 	.byte	0x04, 0x2f
        /*0002*/ 	.short	(.L_1 - .L_0)
	.align		4
.L_0:
        /*0004*/ 	.word	index@(_Z7forwardPdiS_iS_i)
        /*0008*/ 	.word	0x0000001c


	//----- nvinfo : EIATTR_FRAME_SIZE
	.align		4
.L_1:
        /*000c*/ 	.byte	0x04, 0x11
        /*000e*/ 	.short	(.L_3 - .L_2)
	.align		4
.L_2:
        /*0010*/ 	.word	index@(_Z7forwardPdiS_iS_i)
        /*0014*/ 	.word	0x00000000


	//----- nvinfo : EIATTR_REGCOUNT
	.align		4
.L_3:
        /*0018*/ 	.byte	0x04, 0x2f
        /*001a*/ 	.short	(.L_5 - .L_4)
	.align		4
.L_4:
        /*001c*/ 	.word	index@(_Z14backward_part1PdiS_iS_S_id)
        /*0020*/ 	.word	0x00000020


	//----- nvinfo : EIATTR_FRAME_SIZE
	.align		4
.L_5:
        /*0024*/ 	.byte	0x04, 0x11
        /*0026*/ 	.short	(.L_7 - .L_6)
	.align		4
.L_6:
        /*0028*/ 	.word	index@(_Z14backward_part1PdiS_iS_S_id)
        /*002c*/ 	.word	0x00000000


	//----- nvinfo : EIATTR_REGCOUNT
	.align		4
.L_7:
        /*0030*/ 	.byte	0x04, 0x2f
        /*0032*/ 	.short	(.L_9 - .L_8)
	.align		4
.L_8:
        /*0034*/ 	.word	index@(_Z14backward_part2PdiS_iS_S_id)
        /*0038*/ 	.word	0x0000001c


	//----- nvinfo : EIATTR_FRAME_SIZE
	.align		4
.L_9:
        /*003c*/ 	.byte	0x04, 0x11
        /*003e*/ 	.short	(.L_11 - .L_10)
	.align		4
.L_10:
        /*0040*/ 	.word	index@(_Z14backward_part2PdiS_iS_S_id)
        /*0044*/ 	.word	0x00000000


	//----- nvinfo : EIATTR_REGCOUNT
	.align		4
.L_11:
        /*0048*/ 	.byte	0x04, 0x2f
        /*004a*/ 	.short	(.L_13 - .L_12)
	.align		4
.L_12:
        /*004c*/ 	.word	index@(_Z12update_paramPdS_idi)
        /*0050*/ 	.word	0x0000001c


	//----- nvinfo : EIATTR_FRAME_SIZE
	.align		4
.L_13:
        /*0054*/ 	.byte	0x04, 0x11
        /*0056*/ 	.short	(.L_15 - .L_14)
	.align		4
.L_14:
        /*0058*/ 	.word	index@($__internal_0_$__cuda_sm20_div_rn_f64_full)
        /*005c*/ 	.word	0x00000000


	//----- nvinfo : EIATTR_FRAME_SIZE
	.align		4
.L_15:
        /*0060*/ 	.byte	0x04, 0x11
        /*0062*/ 	.short	(.L_17 - .L_16)
	.align		4
.L_16:
        /*0064*/ 	.word	index@(_Z12update_paramPdS_idi)
        /*0068*/ 	.word	0x00000000


	//----- nvinfo : EIATTR_MIN_STACK_SIZE
	.align		4
.L_17:
        /*006c*/ 	.byte	0x04, 0x12
        /*006e*/ 	.short	(.L_19 - .L_18)
	.align		4
.L_18:
        /*0070*/ 	.word	index@(_Z12update_paramPdS_idi)
        /*0074*/ 	.word	0x00000000


	//----- nvinfo : EIATTR_MIN_STACK_SIZE
	.align		4
.L_19:
        /*0078*/ 	.byte	0x04, 0x12
        /*007a*/ 	.short	(.L_21 - .L_20)
	.align		4
.L_20:
        /*007c*/ 	.word	index@(_Z14backward_part2PdiS_iS_S_id)
        /*0080*/ 	.word	0x00000000


	//----- nvinfo : EIATTR_MIN_STACK_SIZE
	.align		4
.L_21:
        /*0084*/ 	.byte	0x04, 0x12
        /*0086*/ 	.short	(.L_23 - .L_22)
	.align		4
.L_22:
        /*0088*/ 	.word	index@(_Z14backward_part1PdiS_iS_S_id)
        /*008c*/ 	.word	0x00000000


	//----- nvinfo : EIATTR_MIN_STACK_SIZE
	.align		4
.L_23:
        /*0090*/ 	.byte	0x04, 0x12
        /*0092*/ 	.short	(.L_25 - .L_24)
	.align		4
.L_24:
        /*0094*/ 	.word	index@(_Z7forwardPdiS_iS_i)
        /*0098*/ 	.word	0x00000000
.L_25:


//--------------------- .nv.compat                --------------------------
	.section	.nv.compat,"",@"SHT_CUDA_COMPAT_INFO"
	.align	4
        /*0000*/ 	.byte	0x02, 0x09, 0x00, 0x00, 0x02, 0x02, 0x01, 0x00, 0x02, 0x05, 0x05, 0x00, 0x03, 0x07, 0x01, 0x01
        /*0010*/ 	.byte	0x02, 0x03, 0x00, 0x00, 0x02, 0x06, 0x01, 0x00, 0x04, 0x0b, 0x08, 0x00, 0x01, 0x00, 0x00, 0x00
        /*0020*/ 	.byte	0x00, 0x00, 0x00, 0x00


//--------------------- .nv.info._Z12update_paramPdS_idi --------------------------
	.section	.nv.info._Z12update_paramPdS_idi,"",@"SHT_CUDA_INFO"
	.sectionflags	@""
	.align	4


	//----- nvinfo : EIATTR_CUDA_API_VERSION
	.align		4
        /*0000*/ 	.byte	0x04, 0x37
        /*0002*/ 	.short	(.L_27 - .L_26)
.L_26:
        /*0004*/ 	.word	0x00000082


	//----- nvinfo : EIATTR_KPARAM_INFO
	.align		4
.L_27:
        /*0008*/ 	.byte	0x04, 0x17
        /*000a*/ 	.short	(.L_29 - .L_28)
.L_28:
        /*000c*/ 	.word	0x00000000
        /*0010*/ 	.short	0x0004
        /*0012*/ 	.short	0x0020
        /*0014*/ 	.byte	0x00, 0xf0, 0x11, 0x00


	//----- nvinfo : EIATTR_KPARAM_INFO
	.align		4
.L_29:
        /*0018*/ 	.byte	0x04, 0x17
        /*001a*/ 	.short	(.L_31 - .L_30)
.L_30:
        /*001c*/ 	.word	0x00000000
        /*0020*/ 	.short	0x0003
        /*0022*/ 	.short	0x0018
        /*0024*/ 	.byte	0x00, 0xf0, 0x21, 0x00


	//----- nvinfo : EIATTR_KPARAM_INFO
	.align		4
.L_31:
        /*0028*/ 	.byte	0x04, 0x17
        /*002a*/ 	.short	(.L_33 - .L_32)
.L_32:
        /*002c*/ 	.word	0x00000000
        /*0030*/ 	.short	0x0002
        /*0032*/ 	.short	0x0010
        /*0034*/ 	.byte	0x00, 0xf0, 0x11, 0x00


	//----- nvinfo : EIATTR_KPARAM_INFO
	.align		4
.L_33:
        /*0038*/ 	.byte	0x04, 0x17
        /*003a*/ 	.short	(.L_35 - .L_34)
.L_34:
        /*003c*/ 	.word	0x00000000
        /*0040*/ 	.short	0x0001
        /*0042*/ 	.short	0x0008
        /*0044*/ 	.byte	0x00, 0xf5, 0x21, 0x00


	//----- nvinfo : EIATTR_KPARAM_INFO
	.align		4
.L_35:
        /*0048*/ 	.byte	0x04, 0x17
        /*004a*/ 	.short	(.L_37 - .L_36)
.L_36:
        /*004c*/ 	.word	0x00000000
        /*0050*/ 	.short	0x0000
        /*0052*/ 	.short	0x0000
        /*0054*/ 	.byte	0x00, 0xf5, 0x21, 0x00


	//----- nvinfo : EIATTR_SPARSE_MMA_MASK
	.align		4
.L_37:
        /*0058*/ 	.byte	0x03, 0x50
        /*005a*/ 	.short	0x0000


	//----- nvinfo : EIATTR_MAXREG_COUNT
	.align		4
        /*005c*/ 	.byte	0x03, 0x1b
        /*005e*/ 	.short	0x00ff


	//----- nvinfo : EIATTR_MERCURY_ISA_VERSION
	.align		4
        /*0060*/ 	.byte	0x03, 0x5f
        /*0062*/ 	.short	0x0101


	//----- nvinfo : EIATTR_VRC_CTA_INIT_COUNT
	.align		4
        /*0064*/ 	.byte	0x02, 0x4a
	.zero		1
	.zero		1


	//----- nvinfo : EIATTR_EXIT_INSTR_OFFSETS
	.align		4
        /*0068*/ 	.byte	0x04, 0x1c
        /*006a*/ 	.short	(.L_39 - .L_38)


	//   ....[0]....
.L_38:
        /*006c*/ 	.word	0x00000220


	//----- nvinfo : EIATTR_CRS_STACK_SIZE
	.align		4
.L_39:
        /*0070*/ 	.byte	0x04, 0x1e
        /*0072*/ 	.short	(.L_41 - .L_40)
.L_40:
        /*0074*/ 	.word	0x00000000


	//----- nvinfo : EIATTR_CBANK_PARAM_SIZE
	.align		4
.L_41:
        /*0078*/ 	.byte	0x03, 0x19
        /*007a*/ 	.short	0x0024


	//----- nvinfo : EIATTR_PARAM_CBANK
	.align		4
        /*007c*/ 	.byte	0x04, 0x0a
        /*007e*/ 	.short	(.L_43 - .L_42)
	.align		4
.L_42:
        /*0080*/ 	.word	index@(.nv.constant0._Z12update_paramPdS_idi)
        /*0084*/ 	.short	0x0380
        /*0086*/ 	.short	0x0024


	//----- nvinfo : EIATTR_SW_WAR
	.align		4
.L_43:
        /*0088*/ 	.byte	0x04, 0x36
        /*008a*/ 	.short	(.L_45 - .L_44)
.L_44:
        /*008c*/ 	.word	0x00000008
.L_45:


//--------------------- .nv.info._Z14backward_part2PdiS_iS_S_id --------------------------
	.section	.nv.info._Z14backward_part2PdiS_iS_S_id,"",@"SHT_CUDA_INFO"
	.sectionflags	@""
	.align	4


	//----- nvinfo : EIATTR_CUDA_API_VERSION
	.align		4
        /*0000*/ 	.byte	0x04, 0x37
        /*0002*/ 	.short	(.L_47 - .L_46)
.L_46:
        /*0004*/ 	.word	0x00000082


	//----- nvinfo : EIATTR_KPARAM_INFO
	.align		4
.L_47:
        /*0008*/ 	.byte	0x04, 0x17
        /*000a*/ 	.short	(.L_49 - .L_48)
.L_48:
        /*000c*/ 	.word	0x00000000
        /*0010*/ 	.short	0x0007
        /*0012*/ 	.short	0x0038
        /*0014*/ 	.byte	0x00, 0xf0, 0x21, 0x00


	//----- nvinfo : EIATTR_KPARAM_INFO
	.align		4
.L_49:
        /*0018*/ 	.byte	0x04, 0x17
        /*001a*/ 	.short	(.L_51 - .L_50)
.L_50:
        /*001c*/ 	.word	0x00000000
        /*0020*/ 	.short	0x0006
        /*0022*/ 	.short	0x0030
        /*0024*/ 	.byte	0x00, 0xf0, 0x11, 0x00


	//----- nvinfo : EIATTR_KPARAM_INFO
	.align		4
.L_51:
        /*0028*/ 	.byte	0x04, 0x17
        /*002a*/ 	.short	(.L_53 - .L_52)
.L_52:
        /*002c*/ 	.word	0x00000000
        /*0030*/ 	.short	0x0005
        /*0032*/ 	.short	0x0028
        /*0034*/ 	.byte	0x00, 0xf5, 0x21, 0x00


	//----- nvinfo : EIATTR_KPARAM_INFO
	.align		4
.L_53:
        /*0038*/ 	.byte	0x04, 0x17
        /*003a*/ 	.short	(.L_55 - .L_54)
.L_54:
        /*003c*/ 	.word	0x00000000
        /*0040*/ 	.short	0x0004
        /*0042*/ 	.short	0x0020
        /*0044*/ 	.byte	0x00, 0xf5, 0x21, 0x00


	//----- nvinfo : EIATTR_KPARAM_INFO
	.align		4
.L_55:
        /*0048*/ 	.byte	0x04, 0x17
        /*004a*/ 	.short	(.L_57 - .L_56)
.L_56:
        /*004c*/ 	.word	0x00000000
        /*0050*/ 	.short	0x0003
        /*0052*/ 	.short	0x0018
        /*0054*/ 	.byte	0x00, 0xf0, 0x11, 0x00


	//----- nvinfo : EIATTR_KPARAM_INFO
	.align		4
.L_57:
        /*0058*/ 	.byte	0x04, 0x17
        /*005a*/ 	.short	(.L_59 - .L_58)
.L_58:
        /*005c*/ 	.word	0x00000000
        /*0060*/ 	.short	0x0002
        /*0062*/ 	.short	0x0010
        /*0064*/ 	.byte	0x00, 0xf5, 0x21, 0x00


	//----- nvinfo : EIATTR_KPARAM_INFO
	.align		4
.L_59:
        /*0068*/ 	.byte	0x04, 0x17
        /*006a*/ 	.short	(.L_61 - .L_60)
.L_60:
        /*006c*/ 	.word	0x00000000
        /*0070*/ 	.short	0x0001
        /*0072*/ 	.short	0x0008
        /*0074*/ 	.byte	0x00, 0xf0, 0x11, 0x00


	//----- nvinfo : EIATTR_KPARAM_INFO
	.align		4
.L_61:
        /*0078*/ 	.byte	0x04, 0x17
        /*007a*/ 	.short	(.L_63 - .L_62)
.L_62:
        /*007c*/ 	.word	0x00000000
        /*0080*/ 	.short	0x0000
        /*0082*/ 	.short	0x0000
        /*0084*/ 	.byte	0x00, 0xf5, 0x21, 0x00


	//----- nvinfo : EIATTR_SPARSE_MMA_MASK
	.align		4
.L_63:
        /*0088*/ 	.byte	0x03, 0x50
        /*008a*/ 	.short	0x0000


	//----- nvinfo : EIATTR_MAXREG_COUNT
	.align		4
        /*008c*/ 	.byte	0x03, 0x1b
        /*008e*/ 	.short	0x00ff


	//----- nvinfo : EIATTR_MERCURY_ISA_VERSION
	.align		4
        /*0090*/ 	.byte	0x03, 0x5f
        /*0092*/ 	.short	0x0101


	//----- nvinfo : EIATTR_VRC_CTA_INIT_COUNT
	.align		4
        /*0094*/ 	.byte	0x02, 0x4a
	.zero		1
	.zero		1


	//----- nvinfo : EIATTR_EXIT_INSTR_OFFSETS
	.align		4
        /*0098*/ 	.byte	0x04, 0x1c
        /*009a*/ 	.short	(.L_65 - .L_64)


	//   ....[0]....
.L_64:
        /*009c*/ 	.word	0x000000b0


	//   ....[1]....
        /*00a0*/ 	.word	0x000004f0


	//   ....[2]....
        /*00a4*/ 	.word	0x000006e0


	//   ....[3]....
        /*00a8*/ 	.word	0x00000820


	//   ....[4]....
        /*00ac*/ 	.word	0x000008c0


	//   ....[5]....
        /*00b0*/ 	.word	0x000008e0


	//----- nvinfo : EIATTR_CBANK_PARAM_SIZE
	.align		4
.L_65:
        /*00b4*/ 	.byte	0x03, 0x19
        /*00b6*/ 	.short	0x0040


	//----- nvinfo : EIATTR_PARAM_CBANK
	.align		4
        /*00b8*/ 	.byte	0x04, 0x0a
        /*00ba*/ 	.short	(.L_67 - .L_66)
	.align		4
.L_66:
        /*00bc*/ 	.word	index@(.nv.constant0._Z14backward_part2PdiS_iS_S_id)
        /*00c0*/ 	.short	0x0380
        /*00c2*/ 	.short	0x0040


	//----- nvinfo : EIATTR_SW_WAR
	.align		4
.L_67:
        /*00c4*/ 	.byte	0x04, 0x36
        /*00c6*/ 	.short	(.L_69 - .L_68)
.L_68:
        /*00c8*/ 	.word	0x00000008
.L_69:


//--------------------- .nv.info._Z14backward_part1PdiS_iS_S_id --------------------------
	.section	.nv.info._Z14backward_part1PdiS_iS_S_id,"",@"SHT_CUDA_INFO"
	.sectionflags	@""
	.align	4


	//----- nvinfo : EIATTR_CUDA_API_VERSION
	.align		4
        /*0000*/ 	.byte	0x04, 0x37
        /*0002*/ 	.short	(.L_71 - .L_70)
.L_70:
        /*0004*/ 	.word	0x00000082


	//----- nvinfo : EIATTR_KPARAM_INFO
	.align		4
.L_71:
        /*0008*/ 	.byte	0x04, 0x17
        /*000a*/ 	.short	(.L_73 - .L_72)
.L_72:
        /*000c*/ 	.word	0x00000000
        /*0010*/ 	.short	0x0007
        /*0012*/ 	.short	0x0038
        /*0014*/ 	.byte	0x00, 0xf0, 0x21, 0x00


	//----- nvinfo : EIATTR_KPARAM_INFO
	.align		4
.L_73:
        /*0018*/ 	.byte	0x04, 0x17
        /*001a*/ 	.short	(.L_75 - .L_74)
.L_74:
        /*001c*/ 	.word	0x00000000
        /*0020*/ 	.short	0x0006
        /*0022*/ 	.short	0x0030
        /*0024*/ 	.byte	0x00, 0xf0, 0x11, 0x00


	//----- nvinfo : EIATTR_KPARAM_INFO
	.align		4
.L_75:
        /*0028*/ 	.byte	0x04, 0x17
        /*002a*/ 	.short	(.L_77 - .L_76)
.L_76:
        /*002c*/ 	.word	0x00000000
        /*0030*/ 	.short	0x0005
        /*0032*/ 	.short	0x0028
        /*0034*/ 	.byte	0x00, 0xf5, 0x21, 0x00


	//----- nvinfo : EIATTR_KPARAM_INFO
	.align		4
.L_77:
        /*0038*/ 	.byte	0x04, 0x17
        /*003a*/ 	.short	(.L_79 - .L_78)
.L_78:
        /*003c*/ 	.word	0x00000000
        /*0040*/ 	.short	0x0004
        /*0042*/ 	.short	0x0020
        /*0044*/ 	.byte	0x00, 0xf5, 0x21, 0x00


	//----- nvinfo : EIATTR_KPARAM_INFO
	.align		4
.L_79:
        /*0048*/ 	.byte	0x04, 0x17
        /*004a*/ 	.short	(.L_81 - .L_80)
.L_80:
        /*004c*/ 	.word	0x00000000
        /*0050*/ 	.short	0x0003
        /*0052*/ 	.short	0x0018
        /*0054*/ 	.byte	0x00, 0xf0, 0x11, 0x00


	//----- nvinfo : EIATTR_KPARAM_INFO
	.align		4
.L_81:
        /*0058*/ 	.byte	0x04, 0x17
        /*005a*/ 	.short	(.L_83 - .L_82)
.L_82:
        /*005c*/ 	.word	0x00000000
        /*0060*/ 	.short	0x0002
        /*0062*/ 	.short	0x0010
        /*0064*/ 	.byte	0x00, 0xf5, 0x21, 0x00


	//----- nvinfo : EIATTR_KPARAM_INFO
	.align		4
.L_83:
        /*0068*/ 	.byte	0x04, 0x17
        /*006a*/ 	.short	(.L_85 - .L_84)
.L_84:
        /*006c*/ 	.word	0x00000000
        /*0070*/ 	.short	0x0001
        /*0072*/ 	.short	0x0008
        /*0074*/ 	.byte	0x00, 0xf0, 0x11, 0x00


	//----- nvinfo : EIATTR_KPARAM_INFO
	.align		4
.L_85:
        /*0078*/ 	.byte	0x04, 0x17
        /*007a*/ 	.short	(.L_87 - .L_86)
.L_86:
        /*007c*/ 	.word	0x00000000
        /*0080*/ 	.short	0x0000
        /*0082*/ 	.short	0x0000
        /*0084*/ 	.byte	0x00, 0xf5, 0x21, 0x00


	//----- nvinfo : EIATTR_SPARSE_MMA_MASK
	.align		4
.L_87:
        /*0088*/ 	.byte	0x03, 0x50
        /*008a*/ 	.short	0x0000


	//----- nvinfo : EIATTR_MAXREG_COUNT
	.align		4
        /*008c*/ 	.byte	0x03, 0x1b
        /*008e*/ 	.short	0x00ff


	//----- nvinfo : EIATTR_MERCURY_ISA_VERSION
	.align		4
        /*0090*/ 	.byte	0x03, 0x5f
        /*0092*/ 	.short	0x0101


	//----- nvinfo : EIATTR_VRC_CTA_INIT_COUNT
	.align		4
        /*0094*/ 	.byte	0x02, 0x4a
	.zero		1
	.zero		1


	//----- nvinfo : EIATTR_EXIT_INSTR_OFFSETS
	.align		4
        /*0098*/ 	.byte	0x04, 0x1c
        /*009a*/ 	.short	(.L_89 - .L_88)


	//   ....[0]....
.L_88:
        /*009c*/ 	.word	0x000000e0


	//   ....[1]....
        /*00a0*/ 	.word	0x000006d0


	//   ....[2]....
        /*00a4*/ 	.word	0x00000990


	//   ....[3]....
        /*00a8*/ 	.word	0x00000b50


	//   ....[4]....
        /*00ac*/ 	.word	0x00000c40


	//----- nvinfo : EIATTR_CBANK_PARAM_SIZE
	.align		4
.L_89:
        /*00b0*/ 	.byte	0x03, 0x19
        /*00b2*/ 	.short	0x0040


	//----- nvinfo : EIATTR_PARAM_CBANK
	.align		4
        /*00b4*/ 	.byte	0x04, 0x0a
        /*00b6*/ 	.short	(.L_91 - .L_90)
	.align		4
.L_90:
        /*00b8*/ 	.word	index@(.nv.constant0._Z14backward_part1PdiS_iS_S_id)
        /*00bc*/ 	.short	0x0380
        /*00be*/ 	.short	0x0040


	//----- nvinfo : EIATTR_SW_WAR
	.align		4
.L_91:
        /*00c0*/ 	.byte	0x04, 0x36
        /*00c2*/ 	.short	(.L_93 - .L_92)
.L_92:
        /*00c4*/ 	.word	0x00000008
.L_93:


//--------------------- .nv.info._Z7forwardPdiS_iS_i --------------------------
	.section	.nv.info._Z7forwardPdiS_iS_i,"",@"SHT_CUDA_INFO"
	.sectionflags	@""
	.align	4


	//----- nvinfo : EIATTR_CUDA_API_VERSION
	.align		4
        /*0000*/ 	.byte	0x04, 0x37
        /*0002*/ 	.short	(.L_95 - .L_94)
.L_94:
        /*0004*/ 	.word	0x00000082


	//----- nvinfo : EIATTR_KPARAM_INFO
	.align		4
.L_95:
        /*0008*/ 	.byte	0x04, 0x17
        /*000a*/ 	.short	(.L_97 - .L_96)
.L_96:
        /*000c*/ 	.word	0x00000000
        /*0010*/ 	.short	0x0005
        /*0012*/ 	.short	0x0028
        /*0014*/ 	.byte	0x00, 0xf0, 0x11, 0x00


	//----- nvinfo : EIATTR_KPARAM_INFO
	.align		4
.L_97:
        /*0018*/ 	.byte	0x04, 0x17
        /*001a*/ 	.short	(.L_99 - .L_98)
.L_98:
        /*001c*/ 	.word	0x00000000
        /*0020*/ 	.short	0x0004
        /*0022*/ 	.short	0x0020
        /*0024*/ 	.byte	0x00, 0xf5, 0x21, 0x00


	//----- nvinfo : EIATTR_KPARAM_INFO
	.align		4
.L_99:
        /*0028*/ 	.byte	0x04, 0x17
        /*002a*/ 	.short	(.L_101 - .L_100)
.L_100:
        /*002c*/ 	.word	0x00000000
        /*0030*/ 	.short	0x0003
        /*0032*/ 	.short	0x0018
        /*0034*/ 	.byte	0x00, 0xf0, 0x11, 0x00


	//----- nvinfo : EIATTR_KPARAM_INFO
	.align		4
.L_101:
        /*0038*/ 	.byte	0x04, 0x17
        /*003a*/ 	.short	(.L_103 - .L_102)
.L_102:
        /*003c*/ 	.word	0x00000000
        /*0040*/ 	.short	0x0002
        /*0042*/ 	.short	0x0010
        /*0044*/ 	.byte	0x00, 0xf5, 0x21, 0x00


	//----- nvinfo : EIATTR_KPARAM_INFO
	.align		4
.L_103:
        /*0048*/ 	.byte	0x04, 0x17
        /*004a*/ 	.short	(.L_105 - .L_104)
.L_104:
        /*004c*/ 	.word	0x00000000
        /*0050*/ 	.short	0x0001
        /*0052*/ 	.short	0x0008
        /*0054*/ 	.byte	0x00, 0xf0, 0x11, 0x00


	//----- nvinfo : EIATTR_KPARAM_INFO
	.align		4
.L_105:
        /*0058*/ 	.byte	0x04, 0x17
        /*005a*/ 	.short	(.L_107 - .L_106)
.L_106:
        /*005c*/ 	.word	0x00000000
        /*0060*/ 	.short	0x0000
        /*0062*/ 	.short	0x0000
        /*0064*/ 	.byte	0x00, 0xf5, 0x21, 0x00


	//----- nvinfo : EIATTR_SPARSE_MMA_MASK
	.align		4
.L_107:
        /*0068*/ 	.byte	0x03, 0x50
        /*006a*/ 	.short	0x0000


	//----- nvinfo : EIATTR_MAXREG_COUNT
	.align		4
        /*006c*/ 	.byte	0x03, 0x1b
        /*006e*/ 	.short	0x00ff


	//----- nvinfo : EIATTR_MERCURY_ISA_VERSION
	.align		4
        /*0070*/ 	.byte	0x03, 0x5f
        /*0072*/ 	.short	0x0101


	//----- nvinfo : EIATTR_VRC_CTA_INIT_COUNT
	.align		4
        /*0074*/ 	.byte	0x02, 0x4a
	.zero		1
	.zero		1


	//----- nvinfo : EIATTR_EXIT_INSTR_OFFSETS
	.align		4
        /*0078*/ 	.byte	0x04, 0x1c
        /*007a*/ 	.short	(.L_109 - .L_108)


	//   ....[0]....
.L_108:
        /*007c*/ 	.word	0x00000c40


	//   ....[1]....
        /*0080*/ 	.word	0x00000c60


	//----- nvinfo : EIATTR_CBANK_PARAM_SIZE
	.align		4
.L_109:
        /*0084*/ 	.byte	0x03, 0x19
        /*0086*/ 	.short	0x002c


	//----- nvinfo : EIATTR_PARAM_CBANK
	.align		4
        /*0088*/ 	.byte	0x04, 0x0a
        /*008a*/ 	.short	(.L_111 - .L_110)
	.align		4
.L_110:
        /*008c*/ 	.word	index@(.nv.constant0._Z7forwardPdiS_iS_i)
        /*0090*/ 	.short	0x0380
        /*0092*/ 	.short	0x002c


	//----- nvinfo : EIATTR_SW_WAR
	.align		4
.L_111:
        /*0094*/ 	.byte	0x04, 0x36
        /*0096*/ 	.short	(.L_113 - .L_112)
.L_112:
        /*0098*/ 	.word	0x00000008
.L_113:


//--------------------- .nv.callgraph             --------------------------
	.section	.nv.callgraph,"",@"SHT_CUDA_CALLGRAPH"
	.align	4
	.sectionentsize	8
	.align		4
        /*0000*/ 	.word	0x00000000
	.align		4
        /*0004*/ 	.word	0xffffffff
	.align		4
        /*0008*/ 	.word	0x00000000
	.align		4
        /*000c*/ 	.word	0xfffffffe
	.align		4
        /*0010*/ 	.word	0x00000000
	.align		4
        /*0014*/ 	.word	0xfffffffd
	.align		4
        /*0018*/ 	.word	0x00000000
	.align		4
        /*001c*/ 	.word	0xfffffffc


//--------------------- .text._Z12update_paramPdS_idi --------------------------
	.section	.text._Z12update_paramPdS_idi,"ax",@progbits
	.align	128
        .global         _Z12update_paramPdS_idi
        .type           _Z12update_paramPdS_idi,@function
        .size           _Z12update_paramPdS_idi,(.L_x_25 - _Z12update_paramPdS_idi)
        .other          _Z12update_paramPdS_idi,@"STO_CUDA_ENTRY STV_DEFAULT"
_Z12update_paramPdS_idi:
.text._Z12update_paramPdS_idi:
[----:B------:R-:W-:Y:S01]  /*0000*/  LDC R1, c[0x0][0x37c] ;  /* 0x0000df00ff017b82 */ /* 0x000fe20000000800 */
[----:B------:R-:W0:Y:S07]  /*0010*/  S2R R5, SR_CTAID.X ;  /* 0x0000000000057919 */ /* 0x000e2e0000002500 */
[----:B------:R-:W0:Y:S01]  /*0020*/  LDC.64 R2, c[0x0][0x388] ;  /* 0x0000e200ff027b82 */ /* 0x000e220000000a00 */
[----:B------:R-:W1:Y:S01]  /*0030*/  LDCU.64 UR4, c[0x0][0x358] ;  /* 0x00006b00ff0477ac */ /* 0x000e620008000a00 */
[----:B------:R-:W2:Y:S06]  /*0040*/  LDCU UR6, c[0x0][0x3a0] ;  /* 0x00007400ff0677ac */ /* 0x000eac0008000800 */
[----:B------:R-:W3:Y:S01]  /*0050*/  LDC.64 R6, c[0x0][0x380] ;  /* 0x0000e000ff067b82 */ /* 0x000ee20000000a00 */
[----:B0-----:R-:W-:-:S06]  /*0060*/  IMAD.WIDE.U32 R2, R5, 0x8, R2 ;  /* 0x0000000805027825 */ /* 0x001fcc00078e0002 */
[----:B-1----:R-:W4:Y:S01]  /*0070*/  LDG.E.64 R2, desc[UR4][R2.64] ;  /* 0x0000000402027981 */ /* 0x002f22000c1e1b00 */
[----:B---3--:R-:W-:-:S05]  /*0080*/  IMAD.WIDE.U32 R6, R5, 0x8, R6 ;  /* 0x0000000805067825 */ /* 0x008fca00078e0006 */
[----:B------:R0:W5:Y:S01]  /*0090*/  LDG.E.64 R4, desc[UR4][R6.64] ;  /* 0x0000000406047981 */ /* 0x000162000c1e1b00 */
[----:B--2---:R-:W-:Y:S01]  /*00a0*/  I2FP.F32.S32 R8, UR6 ;  /* 0x0000000600087c45 */ /* 0x004fe20008201400 */
[----:B------:R-:W-:Y:S01]  /*00b0*/  IMAD.MOV.U32 R10, RZ, RZ, 0x1 ;  /* 0x00000001ff0a7424 */ /* 0x000fe200078e00ff */
[----:B------:R-:W4:Y:S04]  /*00c0*/  LDCU.64 UR6, c[0x0][0x398] ;  /* 0x00007300ff0677ac */ /* 0x000f280008000a00 */
[----:B------:R-:W1:Y:S08]  /*00d0*/  F2F.F64.F32 R8, R8 ;  /* 0x0000000800087310 */ /* 0x000e700000201800 */
[----:B-1----:R-:W1:Y:S02]  /*00e0*/  MUFU.RCP64H R11, R9 ;  /* 0x00000009000b7308 */ /* 0x002e640000001800 */
[----:B-1----:R-:W-:-:S08]  /*00f0*/  DFMA R12, -R8, R10, 1 ;  /* 0x3ff00000080c742b */ /* 0x002fd0000000010a */
[----:B------:R-:W-:-:S08]  /*0100*/  DFMA R12, R12, R12, R12 ;  /* 0x0000000c0c0c722b */ /* 0x000fd0000000000c */
[----:B------:R-:W-:-:S08]  /*0110*/  DFMA R10, R10, R12, R10 ;  /* 0x0000000c0a0a722b */ /* 0x000fd0000000000a */
[----:B------:R-:W-:-:S08]  /*0120*/  DFMA R14, -R8, R10, 1 ;  /* 0x3ff00000080e742b */ /* 0x000fd0000000010a */
[----:B------:R-:W-:Y:S02]  /*0130*/  DFMA R14, R10, R14, R10 ;  /* 0x0000000e0a0e722b */ /* 0x000fe4000000000a */
[----:B----4-:R-:W-:-:S08]  /*0140*/  DMUL R12, R2, UR6 ;  /* 0x00000006020c7c28 */ /* 0x010fd00008000000 */
[----:B------:R-:W-:Y:S02]  /*0150*/  DMUL R2, R12, R14 ;  /* 0x0000000e0c027228 */ /* 0x000fe40000000000 */
[----:B------:R-:W-:-:S06]  /*0160*/  FSETP.GEU.AND P1, PT, |R13|, 6.5827683646048100446e-37, PT ;  /* 0x036000000d00780b */ /* 0x000fcc0003f2e200 */
[----:B------:R-:W-:-:S08]  /*0170*/  DFMA R10, -R8, R2, R12 ;  /* 0x00000002080a722b */ /* 0x000fd0000000010c */
[----:B------:R-:W-:-:S10]  /*0180*/  DFMA R2, R14, R10, R2 ;  /* 0x0000000a0e02722b */ /* 0x000fd40000000002 */
[----:B------:R-:W-:-:S05]  /*0190*/  FFMA R0, RZ, R9, R3 ;  /* 0x00000009ff007223 */ /* 0x000fca0000000003 */
[----:B------:R-:W-:-:S13]  /*01a0*/  FSETP.GT.AND P0, PT, |R0|, 1.469367938527859385e-39, PT ;  /* 0x001000000000780b */ /* 0x000fda0003f04200 */
[----:B0-----:R-:W-:Y:S05]  /*01b0*/  @P0 BRA P1, `(.L_x_0) ;  /* 0x0000000000100947 */ /* 0x001fea0000800000 */
[----:B------:R-:W-:-:S07]  /*01c0*/  MOV R0, 0x1e0 ;  /* 0x000001e000007802 */ /* 0x000fce0000000f00 */
[----:B-----5:R-:W-:Y:S05]  /*01d0*/  CALL.REL.NOINC `($__internal_0_$__cuda_sm20_div_rn_f64_full) ;  /* 0x0000000000147944 */ /* 0x020fea0003c00000 */
[----:B------:R-:W-:Y:S02]  /*01e0*/  IMAD.MOV.U32 R2, RZ, RZ, R16 ;  /* 0x000000ffff027224 */ /* 0x000fe400078e0010 */
[----:B------:R-:W-:-:S07]  /*01f0*/  IMAD.MOV.U32 R3, RZ, RZ, R17 ;  /* 0x000000ffff037224 */ /* 0x000fce00078e0011 */
.L_x_0:
[----:B-----5:R-:W-:-:S07]  /*0200*/  DADD R4, R4, -R2 ;  /* 0x0000000004047229 */ /* 0x020fce0000000802 */
[----:B------:R-:W-:Y:S01]  /*0210*/  STG.E.64 desc[UR4][R6.64], R4 ;  /* 0x0000000406007986 */ /* 0x000fe2000c101b04 */
[----:B------:R-:W-:Y:S05]  /*0220*/  EXIT ;  /* 0x000000000000794d */ /* 0x000fea0003800000 */
        .weak           $__internal_0_$__cuda_sm20_div_rn_f64_full
        .type           $__internal_0_$__cuda_sm20_div_rn_f64_full,@function
        .size           $__internal_0_$__cuda_sm20_div_rn_f64_full,(.L_x_25 - $__internal_0_$__cuda_sm20_div_rn_f64_full)
$__internal_0_$__cuda_sm20_div_rn_f64_full:
[C---:B------:R-:W-:Y:S01]  /*0230*/  FSETP.GEU.AND P0, PT, |R9|.reuse, 1.469367938527859385e-39, PT ;  /* 0x001000000900780b */ /* 0x040fe20003f0e200 */
[----:B------:R-:W-:Y:S01]  /*0240*/  IMAD.MOV.U32 R14, RZ, RZ, 0x1 ;  /* 0x00000001ff0e7424 */ /* 0x000fe200078e00ff */
[C---:B------:R-:W-:Y:S01]  /*0250*/  LOP3.LUT R2, R9.reuse, 0x800fffff, RZ, 0xc0, !PT ;  /* 0x800fffff09027812 */ /* 0x040fe200078ec0ff */
[----:B------:R-:W-:Y:S01]  /*0260*/  IMAD.MOV.U32 R17, RZ, RZ, 0x1ca00000 ;  /* 0x1ca00000ff117424 */ /* 0x000fe200078e00ff */
[----:B------:R-:W-:Y:S02]  /*0270*/  LOP3.LUT R21, R9, 0x7ff00000, RZ, 0xc0, !PT ;  /* 0x7ff0000009157812 */ /* 0x000fe400078ec0ff */
[----:B------:R-:W-:Y:S01]  /*0280*/  LOP3.LUT R3, R2, 0x3ff00000, RZ, 0xfc, !PT ;  /* 0x3ff0000002037812 */ /* 0x000fe200078efcff */
[----:B------:R-:W-:Y:S01]  /*0290*/  IMAD.MOV.U32 R2, RZ, RZ, R8 ;  /* 0x000000ffff027224 */ /* 0x000fe200078e0008 */
[----:B------:R-:W-:-:S04]  /*02a0*/  LOP3.LUT R16, R13, 0x7ff00000, RZ, 0xc0, !PT ;  /* 0x7ff000000d107812 */ /* 0x000fc800078ec0ff */
[----:B------:R-:W-:Y:S01]  /*02b0*/  ISETP.GE.U32.AND P1, PT, R16, R21, PT ;  /* 0x000000151000720c */ /* 0x000fe20003f26070 */
[----:B------:R-:W-:Y:S01]  /*02c0*/  @!P0 DMUL R2, R8, 8.98846567431157953865e+307 ;  /* 0x7fe0000008028828 */ /* 0x000fe20000000000 */
[----:B------:R-:W-:-:S05]  /*02d0*/  IMAD.MOV.U32 R22, RZ, RZ, R16 ;  /* 0x000000ffff167224 */ /* 0x000fca00078e0010 */
[----:B------:R-:W0:Y:S02]  /*02e0*/  MUFU.RCP64H R15, R3 ;  /* 0x00000003000f7308 */ /* 0x000e240000001800 */
[----:B0-----:R-:W-:-:S08]  /*02f0*/  DFMA R10, R14, -R2, 1 ;  /* 0x3ff000000e0a742b */ /* 0x001fd00000000802 */
[----:B------:R-:W-:-:S08]  /*0300*/  DFMA R10, R10, R10, R10 ;  /* 0x0000000a0a0a722b */ /* 0x000fd0000000000a */
[----:B------:R-:W-:Y:S01]  /*0310*/  DFMA R14, R14, R10, R14 ;  /* 0x0000000a0e0e722b */ /* 0x000fe2000000000e */
[----:B------:R-:W-:Y:S01]  /*0320*/  SEL R11, R17, 0x63400000, !P1 ;  /* 0x63400000110b7807 */ /* 0x000fe20004800000 */
[----:B------:R-:W-:Y:S01]  /*0330*/  IMAD.MOV.U32 R10, RZ, RZ, R12 ;  /* 0x000000ffff0a7224 */ /* 0x000fe200078e000c */
[----:B------:R-:W-:Y:S02]  /*0340*/  FSETP.GEU.AND P1, PT, |R13|, 1.469367938527859385e-39, PT ;  /* 0x001000000d00780b */ /* 0x000fe40003f2e200 */
[----:B------:R-:W-:-:S03]  /*0350*/  LOP3.LUT R11, R11, 0x800fffff, R13, 0xf8, !PT ;  /* 0x800fffff0b0b7812 */ /* 0x000fc600078ef80d */
[----:B------:R-:W-:-:S08]  /*0360*/  DFMA R18, R14, -R2, 1 ;  /* 0x3ff000000e12742b */ /* 0x000fd00000000802 */
[----:B------:R-:W-:Y:S01]  /*0370*/  DFMA R14, R14, R18, R14 ;  /* 0x000000120e0e722b */ /* 0x000fe2000000000e */
[----:B------:R-:W-:Y:S10]  /*0380*/  @P1 BRA `(.L_x_1) ;  /* 0x0000000000201947 */ /* 0x000ff40003800000 */
[----:B------:R-:W-:Y:S01]  /*0390*/  LOP3.LUT R19, R9, 0x7ff00000, RZ, 0xc0, !PT ;  /* 0x7ff0000009137812 */ /* 0x000fe200078ec0ff */
[----:B------:R-:W-:-:S03]  /*03a0*/  IMAD.MOV.U32 R18, RZ, RZ, RZ ;  /* 0x000000ffff127224 */ /* 0x000fc600078e00ff */
[----:B------:R-:W-:-:S04]  /*03b0*/  ISETP.GE.U32.AND P1, PT, R16, R19, PT ;  /* 0x000000131000720c */ /* 0x000fc80003f26070 */
[----:B------:R-:W-:-:S04]  /*03c0*/  SEL R19, R17, 0x63400000, !P1 ;  /* 0x6340000011137807 */ /* 0x000fc80004800000 */
[----:B------:R-:W-:-:S04]  /*03d0*/  LOP3.LUT R19, R19, 0x80000000, R13, 0xf8, !PT ;  /* 0x8000000013137812 */ /* 0x000fc800078ef80d */
[----:B------:R-:W-:-:S06]  /*03e0*/  LOP3.LUT R19, R19, 0x100000, RZ, 0xfc, !PT ;  /* 0x0010000013137812 */ /* 0x000fcc00078efcff */
[----:B------:R-:W-:-:S10]  /*03f0*/  DFMA R10, R10, 2, -R18 ;  /* 0x400000000a0a782b */ /* 0x000fd40000000812 */
[----:B------:R-:W-:-:S07]  /*0400*/  LOP3.LUT R22, R11, 0x7ff00000, RZ, 0xc0, !PT ;  /* 0x7ff000000b167812 */ /* 0x000fce00078ec0ff */
.L_x_1:
[----:B------:R-:W-:Y:S01]  /*0410*/  IMAD.MOV.U32 R23, RZ, RZ, R21 ;  /* 0x000000ffff177224 */ /* 0x000fe200078e0015 */
[----:B------:R-:W-:Y:S01]  /*0420*/  @!P0 LOP3.LUT R23, R3, 0x7ff00000, RZ, 0xc0, !PT ;  /* 0x7ff0000003178812 */ /* 0x000fe200078ec0ff */
[----:B------:R-:W-:Y:S01]  /*0430*/  VIADD R24, R22, 0xffffffff ;  /* 0xffffffff16187836 */ /* 0x000fe20000000000 */
[----:B------:R-:W-:-:S03]  /*0440*/  DMUL R18, R14, R10 ;  /* 0x0000000a0e127228 */ /* 0x000fc60000000000 */
[----:B------:R-:W-:Y:S01]  /*0450*/  VIADD R25, R23, 0xffffffff ;  /* 0xffffffff17197836 */ /* 0x000fe20000000000 */
[----:B------:R-:W-:-:S04]  /*0460*/  ISETP.GT.U32.AND P0, PT, R24, 0x7feffffe, PT ;  /* 0x7feffffe1800780c */ /* 0x000fc80003f04070 */
[----:B------:R-:W-:Y:S01]  /*0470*/  ISETP.GT.U32.OR P0, PT, R25, 0x7feffffe, P0 ;  /* 0x7feffffe1900780c */ /* 0x000fe20000704470 */
[----:B------:R-:W-:-:S08]  /*0480*/  DFMA R20, R18, -R2, R10 ;  /* 0x800000021214722b */ /* 0x000fd0000000000a */
[----:B------:R-:W-:-:S04]  /*0490*/  DFMA R14, R14, R20, R18 ;  /* 0x000000140e0e722b */ /* 0x000fc80000000012 */
[----:B------:R-:W-:Y:S07]  /*04a0*/  @P0 BRA `(.L_x_2) ;  /* 0x00000000006c0947 */ /* 0x000fee0003800000 */
[----:B------:R-:W-:-:S04]  /*04b0*/  LOP3.LUT R13, R9, 0x7ff00000, RZ, 0xc0, !PT ;  /* 0x7ff00000090d7812 */ /* 0x000fc800078ec0ff */
[CC--:B------:R-:W-:Y:S02]  /*04c0*/  VIADDMNMX R12, R16.reuse, -R13.reuse, 0xb9600000, !PT ;  /* 0xb9600000100c7446 */ /* 0x0c0fe4000780090d */
[----:B------:R-:W-:Y:S02]  /*04d0*/  ISETP.GE.U32.AND P0, PT, R16, R13, PT ;  /* 0x0000000d1000720c */ /* 0x000fe40003f06070 */
[----:B------:R-:W-:Y:S02]  /*04e0*/  VIMNMX R12, PT, PT, R12, 0x46a00000, PT ;  /* 0x46a000000c0c7848 */ /* 0x000fe40003fe0100 */
[----:B------:R-:W-:-:S05]  /*04f0*/  SEL R17, R17, 0x63400000, !P0 ;  /* 0x6340000011117807 */ /* 0x000fca0004000000 */
[----:B------:R-:W-:Y:S02]  /*0500*/  IMAD.IADD R18, R12, 0x1, -R17 ;  /* 0x000000010c127824 */ /* 0x000fe400078e0a11 */
[----:B------:R-:W-:Y:S02]  /*0510*/  IMAD.MOV.U32 R12, RZ, RZ, RZ ;  /* 0x000000ffff0c7224 */ /* 0x000fe400078e00ff */
[----:B------:R-:W-:-:S06]  /*0520*/  VIADD R13, R18, 0x7fe00000 ;  /* 0x7fe00000120d7836 */ /* 0x000fcc0000000000 */
[----:B------:R-:W-:-:S10]  /*0530*/  DMUL R16, R14, R12 ;  /* 0x0000000c0e107228 */ /* 0x000fd40000000000 */
[----:B------:R-:W-:-:S13]  /*0540*/  FSETP.GTU.AND P0, PT, |R17|, 1.469367938527859385e-39, PT ;  /* 0x001000001100780b */ /* 0x000fda0003f0c200 */
[----:B------:R-:W-:Y:S05]  /*0550*/  @P0 BRA `(.L_x_3) ;  /* 0x0000000000940947 */ /* 0x000fea0003800000 */
[----:B------:R-:W-:Y:S01]  /*0560*/  DFMA R2, R14, -R2, R10 ;  /* 0x800000020e02722b */ /* 0x000fe2000000000a */
[----:B------:R-:W-:-:S09]  /*0570*/  IMAD.MOV.U32 R12, RZ, RZ, RZ ;  /* 0x000000ffff0c7224 */ /* 0x000fd200078e00ff */
[C---:B------:R-:W-:Y:S02]  /*0580*/  FSETP.NEU.AND P0, PT, R3.reuse, RZ, PT ;  /* 0x000000ff0300720b */ /* 0x040fe40003f0d000 */
[----:B------:R-:W-:-:S04]  /*0590*/  LOP3.LUT R9, R3, 0x80000000, R9, 0x48, !PT ;  /* 0x8000000003097812 */ /* 0x000fc800078e4809 */
[----:B------:R-:W-:-:S07]  /*05a0*/  LOP3.LUT R13, R9, R13, RZ, 0xfc, !PT ;  /* 0x0000000d090d7212 */ /* 0x000fce00078efcff */
[----:B------:R-:W-:Y:S05]  /*05b0*/  @!P0 BRA `(.L_x_3) ;  /* 0x00000000007c8947 */ /* 0x000fea0003800000 */
[----:B------:R-:W-:Y:S01]  /*05c0*/  IMAD.MOV R3, RZ, RZ, -R18 ;  /* 0x000000ffff037224 */ /* 0x000fe200078e0a12 */
[----:B------:R-:W-:Y:S01]  /*05d0*/  DMUL.RP R12, R14, R12 ;  /* 0x0000000c0e0c7228 */ /* 0x000fe20000008000 */
[----:B------:R-:W-:-:S06]  /*05e0*/  IMAD.MOV.U32 R2, RZ, RZ, RZ ;  /* 0x000000ffff027224 */ /* 0x000fcc00078e00ff */
[----:B------:R-:W-:-:S03]  /*05f0*/  DFMA R2, R16, -R2, R14 ;  /* 0x800000021002722b */ /* 0x000fc6000000000e */
[----:B------:R-:W-:-:S03]  /*0600*/  LOP3.LUT R9, R13, R9, RZ, 0x3c, !PT ;  /* 0x000000090d097212 */ /* 0x000fc600078e3cff */
[----:B------:R-:W-:-:S04]  /*0610*/  IADD3 R2, PT, PT, -R18, -0x43300000, RZ ;  /* 0xbcd0000012027810 */ /* 0x000fc80007ffe1ff */
[----:B------:R-:W-:-:S04]  /*0620*/  FSETP.NEU.AND P0, PT, |R3|, R2, PT ;  /* 0x000000020300720b */ /* 0x000fc80003f0d200 */
[----:B------:R-:W-:Y:S02]  /*0630*/  FSEL R16, R12, R16, !P0 ;  /* 0x000000100c107208 */ /* 0x000fe40004000000 */
[----:B------:R-:W-:Y:S01]  /*0640*/  FSEL R17, R9, R17, !P0 ;  /* 0x0000001109117208 */ /* 0x000fe20004000000 */
[----:B------:R-:W-:Y:S06]  /*0650*/  BRA `(.L_x_3) ;  /* 0x0000000000547947 */ /* 0x000fec0003800000 */
.L_x_2:
[----:B------:R-:W-:-:S14]  /*0660*/  DSETP.NAN.AND P0, PT, R12, R12, PT ;  /* 0x0000000c0c00722a */ /* 0x000fdc0003f08000 */
[----:B------:R-:W-:Y:S05]  /*0670*/  @P0 BRA `(.L_x_4) ;  /* 0x0000000000440947 */ /* 0x000fea0003800000 */
[----:B------:R-:W-:-:S14]  /*0680*/  DSETP.NAN.AND P0, PT, R8, R8, PT ;  /* 0x000000080800722a */ /* 0x000fdc0003f08000 */
[----:B------:R-:W-:Y:S05]  /*0690*/  @P0 BRA `(.L_x_5) ;  /* 0x0000000000300947 */ /* 0x000fea0003800000 */
[----:B------:R-:W-:Y:S01]  /*06a0*/  ISETP.NE.AND P0, PT, R22, R23, PT ;  /* 0x000000171600720c */ /* 0x000fe20003f05270 */
[----:B------:R-:W-:Y:S02]  /*06b0*/  IMAD.MOV.U32 R16, RZ, RZ, 0x0 ;  /* 0x00000000ff107424 */ /* 0x000fe400078e00ff */
[----:B------:R-:W-:-:S10]  /*06c0*/  IMAD.MOV.U32 R17, RZ, RZ, -0x80000 ;  /* 0xfff80000ff117424 */ /* 0x000fd400078e00ff */
[----:B------:R-:W-:Y:S05]  /*06d0*/  @!P0 BRA `(.L_x_3) ;  /* 0x0000000000348947 */ /* 0x000fea0003800000 */
[----:B------:R-:W-:Y:S02]  /*06e0*/  ISETP.NE.AND P0, PT, R22, 0x7ff00000, PT ;  /* 0x7ff000001600780c */ /* 0x000fe40003f05270 */
[----:B------:R-:W-:Y:S02]  /*06f0*/  LOP3.LUT R17, R13, 0x80000000, R9, 0x48, !PT ;  /* 0x800000000d117812 */ /* 0x000fe400078e4809 */
[----:B------:R-:W-:-:S13]  /*0700*/  ISETP.EQ.OR P0, PT, R23, RZ, !P0 ;  /* 0x000000ff1700720c */ /* 0x000fda0004702670 */
[----:B------:R-:W-:Y:S01]  /*0710*/  @P0 LOP3.LUT R2, R17, 0x7ff00000, RZ, 0xfc, !PT ;  /* 0x7ff0000011020812 */ /* 0x000fe200078efcff */
[----:B------:R-:W-:Y:S02]  /*0720*/  @!P0 IMAD.MOV.U32 R16, RZ, RZ, RZ ;  /* 0x000000ffff108224 */ /* 0x000fe400078e00ff */
[----:B------:R-:W-:Y:S02]  /*0730*/  @P0 IMAD.MOV.U32 R16, RZ, RZ, RZ ;  /* 0x000000ffff100224 */ /* 0x000fe400078e00ff */
[----:B------:R-:W-:Y:S01]  /*0740*/  @P0 IMAD.MOV.U32 R17, RZ, RZ, R2 ;  /* 0x000000ffff110224 */ /* 0x000fe200078e0002 */
[----:B------:R-:W-:Y:S06]  /*0750*/  BRA `(.L_x_3) ;  /* 0x0000000000147947 */ /* 0x000fec0003800000 */
.L_x_5:
[----:B------:R-:W-:Y:S01]  /*0760*/  LOP3.LUT R17, R9, 0x80000, RZ, 0xfc, !PT ;  /* 0x0008000009117812 */ /* 0x000fe200078efcff */
[----:B------:R-:W-:Y:S01]  /*0770*/  IMAD.MOV.U32 R16, RZ, RZ, R8 ;  /* 0x000000ffff107224 */ /* 0x000fe200078e0008 */
[----:B------:R-:W-:Y:S06]  /*0780*/  BRA `(.L_x_3) ;  /* 0x0000000000087947 */ /* 0x000fec0003800000 */
.L_x_4:
[----:B------:R-:W-:Y:S01]  /*0790*/  LOP3.LUT R17, R13, 0x80000, RZ, 0xfc, !PT ;  /* 0x000800000d117812 */ /* 0x000fe200078efcff */
[----:B------:R-:W-:-:S07]  /*07a0*/  IMAD.MOV.U32 R16, RZ, RZ, R12 ;  /* 0x000000ffff107224 */ /* 0x000fce00078e000c */
.L_x_3:
[----:B------:R-:W-:Y:S02]  /*07b0*/  IMAD.MOV.U32 R2, RZ, RZ, R0 ;  /* 0x000000ffff027224 */ /* 0x000fe400078e0000 */
[----:B------:R-:W-:-:S04]  /*07c0*/  IMAD.MOV.U32 R3, RZ, RZ, 0x0 ;  /* 0x00000000ff037424 */ /* 0x000fc800078e00ff */
[----:B------:R-:W-:Y:S05]  /*07d0*/  RET.REL.NODEC R2 `(_Z12update_paramPdS_idi) ;  /* 0xfffffff802087950 */ /* 0x000fea0003c3ffff */
.L_x_6:
[----:B------:R-:W-:-:S00]  /*07e0*/  BRA `(.L_x_6) ;  /* 0xfffffffc00fc7947 */ /* 0x000fc0000383ffff */
[----:B------:R-:W-:-:S00]  /*07f0*/  NOP ;  /* 0x0000000000007918 */ /* 0x000fc00000000000 */
        /* <DEDUP_REMOVED lines=8> */
.L_x_25:


//--------------------- .text._Z14backward_part2PdiS_iS_S_id --------------------------
	.section	.text._Z14backward_part2PdiS_iS_S_id,"ax",@progbits
	.align	128
        .global         _Z14backward_part2PdiS_iS_S_id
        .type           _Z14backward_part2PdiS_iS_S_id,@function
        .size           _Z14backward_part2PdiS_iS_S_id,(.L_x_27 - _Z14backward_part2PdiS_iS_S_id)
        .other          _Z14backward_part2PdiS_iS_S_id,@"STO_CUDA_ENTRY STV_DEFAULT"
_Z14backward_part2PdiS_iS_S_id:
.text._Z14backward_part2PdiS_iS_S_id:
[----:B------:R-:W-:Y:S01]  /*0000*/  LDC R1, c[0x0][0x37c] ;  /* 0x0000df00ff017b82 */ /* 0x000fe20000000800 */
[----:B------:R-:W0:Y:S07]  /*0010*/  S2R R10, SR_CTAID.X ;  /* 0x00000000000a7919 */ /* 0x000e2e0000002500 */
[----:B------:R-:W0:Y:S01]  /*0020*/  LDC.64 R2, c[0x0][0x390] ;  /* 0x0000e400ff027b82 */ /* 0x000e220000000a00 */
[----:B------:R-:W1:Y:S01]  /*0030*/  LDCU.64 UR6, c[0x0][0x358] ;  /* 0x00006b00ff0677ac */ /* 0x000e620008000a00 */
[----:B0-----:R-:W-:-:S05]  /*0040*/  IMAD.WIDE.U32 R2, R10, 0x8, R2 ;  /* 0x000000080a027825 */ /* 0x001fca00078e0002 */
[----:B-1----:R-:W2:Y:S02]  /*0050*/  LDG.E.64 R4, desc[UR6][R2.64] ;  /* 0x0000000602047981 */ /* 0x002ea4000c1e1b00 */
[----:B--2---:R-:W-:-:S14]  /*0060*/  DSETP.GT.AND P0, PT, R4, RZ, PT ;  /* 0x000000ff0400722a */ /* 0x004fdc0003f04000 */
[----:B------:R-:W-:Y:S05]  /*0070*/  @!P0 BRA `(.L_x_7) ;  /* 0x0000000800148947 */ /* 0x000fea0003800000 */
[----:B------:R-:W0:Y:S01]  /*0080*/  LDC R4, c[0x0][0x388] ;  /* 0x0000e200ff047b82 */ /* 0x000e220000000800 */
[----:B------:R1:W-:Y:S01]  /*0090*/  STG.E.64 desc[UR6][R2.64], RZ ;  /* 0x000000ff02007986 */ /* 0x0003e2000c101b06 */
[----:B0-----:R-:W-:-:S13]  /*00a0*/  ISETP.GE.AND P0, PT, R4, 0x1, PT ;  /* 0x000000010400780c */ /* 0x001fda0003f06270 */
[----:B-1----:R-:W-:Y:S05]  /*00b0*/  @!P0 EXIT ;  /* 0x000000000000894d */ /* 0x002fea0003800000 */
[----:B------:R-:W0:Y:S01]  /*00c0*/  LDC R13, c[0x0][0x398] ;  /* 0x0000e600ff0d7b82 */ /* 0x000e220000000800 */
[C---:B------:R-:W-:Y:S02]  /*00d0*/  ISETP.GE.U32.AND P1, PT, R4.reuse, 0x8, PT ;  /* 0x000000080400780c */ /* 0x040fe40003f26070 */
[----:B------:R-:W-:Y:S02]  /*00e0*/  CS2R R6, SRZ ;  /* 0x0000000000067805 */ /* 0x000fe4000001ff00 */
[----:B------:R-:W-:Y:S02]  /*00f0*/  LOP3.LUT R12, R4, 0x7, RZ, 0xc0, !PT ;  /* 0x00000007040c7812 */ /* 0x000fe400078ec0ff */
[----:B------:R-:W-:Y:S02]  /*0100*/  MOV R0, RZ ;  /* 0x000000ff00007202 */ /* 0x000fe40000000f00 */
[----:B------:R-:W-:Y:S02]  /*0110*/  ISETP.NE.AND P0, PT, R12, RZ, PT ;  /* 0x000000ff0c00720c */ /* 0x000fe40003f05270 */
[----:B------:R-:W-:-:S02]  /*0120*/  IADD3 R9, PT, PT, R10, 0x1, RZ ;  /* 0x000000010a097810 */ /* 0x000fc40007ffe0ff */
[----:B0-----:R-:W-:Y:S01]  /*0130*/  IADD3 R8, PT, PT, R13, 0x1, RZ ;  /* 0x000000010d087810 */ /* 0x001fe20007ffe0ff */
[----:B------:R-:W-:Y:S08]  /*0140*/  @!P1 BRA `(.L_x_8) ;  /* 0x0000000000e89947 */ /* 0x000ff00003800000 */
[----:B------:R-:W0:Y:S01]  /*0150*/  LDCU.64 UR4, c[0x0][0x380] ;  /* 0x00007000ff0477ac */ /* 0x000e220008000a00 */
[----:B------:R-:W-:Y:S02]  /*0160*/  LOP3.LUT R0, R4, 0x7ffffff8, RZ, 0xc0, !PT ;  /* 0x7ffffff804007812 */ /* 0x000fe400078ec0ff */
[----:B------:R-:W-:Y:S02]  /*0170*/  CS2R R6, SRZ ;  /* 0x0000000000067805 */ /* 0x000fe4000001ff00 */
[----:B------:R-:W-:Y:S01]  /*0180*/  LEA R13, R13, 0x8, 0x3 ;  /* 0x000000080d0d7811 */ /* 0x000fe200078e18ff */
[----:B------:R-:W-:Y:S01]  /*0190*/  IMAD.MOV R11, RZ, RZ, -R0 ;  /* 0x000000ffff0b7224 */ /* 0x000fe200078e0a00 */
[----:B0-----:R-:W-:-:S04]  /*01a0*/  UIADD3 UR4, UP0, UPT, UR4, 0x20, URZ ;  /* 0x0000002004047890 */ /* 0x001fc8000ff1e0ff */
[----:B------:R-:W-:Y:S02]  /*01b0*/  UIADD3.X UR5, UPT, UPT, URZ, UR5, URZ, UP0, !UPT ;  /* 0x00000005ff057290 */ /* 0x000fe400087fe4ff */
[----:B------:R-:W-:-:S04]  /*01c0*/  MOV R4, UR4 ;  /* 0x0000000400047c02 */ /* 0x000fc80008000f00 */
[----:B------:R-:W-:-:S07]  /*01d0*/  MOV R19, UR5 ;  /* 0x0000000500137c02 */ /* 0x000fce0008000f00 */
.L_x_9:
[----:B0-----:R-:W0:Y:S01]  /*01e0*/  LDC.64 R14, c[0x0][0x3a0] ;  /* 0x0000e800ff0e7b82 */ /* 0x001e220000000a00 */
[----:B------:R-:W-:-:S04]  /*01f0*/  VIADD R5, R10, 0x1 ;  /* 0x000000010a057836 */ /* 0x000fc80000000000 */
[----:B0-----:R-:W-:Y:S01]  /*0200*/  IMAD.WIDE R14, R5, 0x8, R14 ;  /* 0x00000008050e7825 */ /* 0x001fe200078e020e */
[----:B------:R-:W-:-:S04]  /*0210*/  MOV R5, R19 ;  /* 0x0000001300057202 */ /* 0x000fc80000000f00 */
[----:B------:R-:W2:Y:S04]  /*0220*/  LDG.E.64 R18, desc[UR6][R14.64] ;  /* 0x000000060e127981 */ /* 0x000ea8000c1e1b00 */
[----:B------:R-:W2:Y:S02]  /*0230*/  LDG.E.64 R16, desc[UR6][R4.64+-0x20] ;  /* 0xffffe00604107981 */ /* 0x000ea4000c1e1b00 */
[----:B--2---:R-:W-:Y:S01]  /*0240*/  DFMA R16, R16, R18, R6 ;  /* 0x000000121010722b */ /* 0x004fe20000000006 */
[----:B------:R-:W-:-:S06]  /*0250*/  IMAD.WIDE R18, R8, 0x8, R14 ;  /* 0x0000000808127825 */ /* 0x000fcc00078e020e */
[----:B------:R0:W-:Y:S04]  /*0260*/  STG.E.64 desc[UR6][R2.64], R16 ;  /* 0x0000001002007986 */ /* 0x0001e8000c101b06 */
[----:B------:R-:W2:Y:S04]  /*0270*/  LDG.E.64 R6, desc[UR6][R4.64+-0x18] ;  /* 0xffffe80604067981 */ /* 0x000ea8000c1e1b00 */
[----:B------:R-:W2:Y:S01]  /*0280*/  LDG.E.64 R20, desc[UR6][R18.64] ;  /* 0x0000000612147981 */ /* 0x000ea2000c1e1b00 */
[----:B------:R-:W-:Y:S01]  /*0290*/  IMAD.WIDE R22, R8, 0x8, R18 ;  /* 0x0000000808167825 */ /* 0x000fe200078e0212 */
[----:B--2---:R-:W-:-:S07]  /*02a0*/  DFMA R6, R6, R20, R16 ;  /* 0x000000140606722b */ /* 0x004fce0000000010 */
[----:B------:R1:W-:Y:S04]  /*02b0*/  STG.E.64 desc[UR6][R2.64], R6 ;  /* 0x0000000602007986 */ /* 0x0003e8000c101b06 */
[----:B------:R-:W2:Y:S04]  /*02c0*/  LDG.E.64 R20, desc[UR6][R4.64+-0x10] ;  /* 0xfffff00604147981 */ /* 0x000ea8000c1e1b00 */
[----:B------:R-:W2:Y:S02]  /*02d0*/  LDG.E.64 R24, desc[UR6][R22.64] ;  /* 0x0000000616187981 */ /* 0x000ea4000c1e1b00 */
[----:B--2---:R-:W-:Y:S01]  /*02e0*/  DFMA R20, R20, R24, R6 ;  /* 0x000000181414722b */ /* 0x004fe20000000006 */
[----:B------:R-:W-:-:S06]  /*02f0*/  IMAD.WIDE R24, R8, 0x8, R22 ;  /* 0x0000000808187825 */ /* 0x000fcc00078e0216 */
[----:B------:R2:W-:Y:S04]  /*0300*/  STG.E.64 desc[UR6][R2.64], R20 ;  /* 0x0000001402007986 */ /* 0x0005e8000c101b06 */
[----:B------:R-:W3:Y:S04]  /*0310*/  LDG.E.64 R14, desc[UR6][R4.64+-0x8] ;  /* 0xfffff806040e7981 */ /* 0x000ee8000c1e1b00 */
[----:B0-----:R-:W3:Y:S02]  /*0320*/  LDG.E.64 R16, desc[UR6][R24.64] ;  /* 0x0000000618107981 */ /* 0x001ee4000c1e1b00 */
[----:B---3--:R-:W-:Y:S01]  /*0330*/  DFMA R14, R14, R16, R20 ;  /* 0x000000100e0e722b */ /* 0x008fe20000000014 */
[----:B------:R-:W-:-:S06]  /*0340*/  IMAD.WIDE R16, R8, 0x8, R24 ;  /* 0x0000000808107825 */ /* 0x000fcc00078e0218 */
[----:B------:R0:W-:Y:S04]  /*0350*/  STG.E.64 desc[UR6][R2.64], R14 ;  /* 0x0000000e02007986 */ /* 0x0001e8000c101b06 */
[----:B-1----:R-:W3:Y:S04]  /*0360*/  LDG.E.64 R6, desc[UR6][R4.64] ;  /* 0x0000000604067981 */ /* 0x002ee8000c1e1b00 */
[----:B------:R-:W3:Y:S01]  /*0370*/  LDG.E.64 R18, desc[UR6][R16.64] ;  /* 0x0000000610127981 */ /* 0x000ee2000c1e1b00 */
[----:B------:R-:W-:Y:S01]  /*0380*/  IMAD.WIDE R22, R8, 0x8, R16 ;  /* 0x0000000808167825 */ /* 0x000fe200078e0210 */
[----:B---3--:R-:W-:-:S07]  /*0390*/  DFMA R6, R6, R18, R14 ;  /* 0x000000120606722b */ /* 0x008fce000000000e */
[----:B------:R1:W-:Y:S04]  /*03a0*/  STG.E.64 desc[UR6][R2.64], R6 ;  /* 0x0000000602007986 */ /* 0x0003e8000c101b06 */
[----:B------:R-:W3:Y:S04]  /*03b0*/  LDG.E.64 R18, desc[UR6][R4.64+0x8] ;  /* 0x0000080604127981 */ /* 0x000ee8000c1e1b00 */
[----:B--2---:R-:W3:Y:S02]  /*03c0*/  LDG.E.64 R20, desc[UR6][R22.64] ;  /* 0x0000000616147981 */ /* 0x004ee4000c1e1b00 */
[----:B---3--:R-:W-:Y:S01]  /*03d0*/  DFMA R18, R18, R20, R6 ;  /* 0x000000141212722b */ /* 0x008fe20000000006 */
[----:B------:R-:W-:-:S06]  /*03e0*/  IMAD.WIDE R20, R8, 0x8, R22 ;  /* 0x0000000808147825 */ /* 0x000fcc00078e0216 */
[----:B------:R2:W-:Y:S04]  /*03f0*/  STG.E.64 desc[UR6][R2.64], R18 ;  /* 0x0000001202007986 */ /* 0x0005e8000c101b06 */
[----:B0-----:R-:W3:Y:S04]  /*0400*/  LDG.E.64 R14, desc[UR6][R4.64+0x10] ;  /* 0x00001006040e7981 */ /* 0x001ee8000c1e1b00 */
[----:B------:R-:W3:Y:S01]  /*0410*/  LDG.E.64 R24, desc[UR6][R20.64] ;  /* 0x0000000614187981 */ /* 0x000ee2000c1e1b00 */
[----:B------:R-:W-:Y:S01]  /*0420*/  IMAD.WIDE R16, R8, 0x8, R20 ;  /* 0x0000000808107825 */ /* 0x000fe200078e0214 */
[----:B---3--:R-:W-:-:S07]  /*0430*/  DFMA R14, R14, R24, R18 ;  /* 0x000000180e0e722b */ /* 0x008fce0000000012 */
[----:B------:R0:W-:Y:S04]  /*0440*/  STG.E.64 desc[UR6][R2.64], R14 ;  /* 0x0000000e02007986 */ /* 0x0001e8000c101b06 */
[----:B------:R-:W3:Y:S04]  /*0450*/  LDG.E.64 R16, desc[UR6][R16.64] ;  /* 0x0000000610107981 */ /* 0x000ee8000c1e1b00 */
[----:B-1----:R1:W3:Y:S01]  /*0460*/  LDG.E.64 R6, desc[UR6][R4.64+0x18] ;  /* 0x0000180604067981 */ /* 0x0022e2000c1e1b00 */
[----:B------:R-:W-:-:S04]  /*0470*/  IADD3 R11, PT, PT, R11, 0x8, RZ ;  /* 0x000000080b0b7810 */ /* 0x000fc80007ffe0ff */
[----:B------:R-:W-:Y:S02]  /*0480*/  ISETP.NE.AND P1, PT, R11, RZ, PT ;  /* 0x000000ff0b00720c */ /* 0x000fe40003f25270 */
[----:B-1----:R-:W-:Y:S02]  /*0490*/  IADD3 R4, P2, PT, R4, 0x40, RZ ;  /* 0x0000004004047810 */ /* 0x002fe40007f5e0ff */
[----:B------:R-:W-:-:S03]  /*04a0*/  IADD3 R10, PT, PT, R13, R10, RZ ;  /* 0x0000000a0d0a7210 */ /* 0x000fc60007ffe0ff */
[----:B--2---:R-:W-:Y:S01]  /*04b0*/  IMAD.X R19, RZ, RZ, R5, P2 ;  /* 0x000000ffff137224 */ /* 0x004fe200010e0605 */
[----:B---3--:R-:W-:-:S07]  /*04c0*/  DFMA R6, R6, R16, R14 ;  /* 0x000000100606722b */ /* 0x008fce000000000e */
[----:B------:R0:W-:Y:S01]  /*04d0*/  STG.E.64 desc[UR6][R2.64], R6 ;  /* 0x0000000602007986 */ /* 0x0001e2000c101b06 */
[----:B------:R-:W-:Y:S05]  /*04e0*/  @P1 BRA `(.L_x_9) ;  /* 0xfffffffc003c1947 */ /* 0x000fea000383ffff */
.L_x_8:
[----:B------:R-:W-:Y:S05]  /*04f0*/  @!P0 EXIT ;  /* 0x000000000000894d */ /* 0x000fea0003800000 */
[----:B------:R-:W1:Y:S01]  /*0500*/  LDC R10, c[0x0][0x388] ;  /* 0x0000e200ff0a7b82 */ /* 0x000e620000000800 */
[----:B------:R-:W-:Y:S02]  /*0510*/  ISETP.GE.U32.AND P0, PT, R12, 0x4, PT ;  /* 0x000000040c00780c */ /* 0x000fe40003f06070 */
[----:B-1----:R-:W-:-:S04]  /*0520*/  LOP3.LUT R11, R10, 0x3, RZ, 0xc0, !PT ;  /* 0x000000030a0b7812 */ /* 0x002fc800078ec0ff */
[----:B------:R-:W-:-:S07]  /*0530*/  ISETP.NE.AND P1, PT, R11, RZ, PT ;  /* 0x000000ff0b00720c */ /* 0x000fce0003f25270 */
[----:B------:R-:W-:Y:S06]  /*0540*/  @!P0 BRA `(.L_x_10) ;  /* 0x0000000000648947 */ /* 0x000fec0003800000 */
[----:B0-----:R-:W0:Y:S01]  /*0550*/  LDC.64 R14, c[0x0][0x3a0] ;  /* 0x0000e800ff0e7b82 */ /* 0x001e220000000a00 */
[----:B------:R-:W-:-:S07]  /*0560*/  IMAD R13, R8, R0, R9 ;  /* 0x00000000080d7224 */ /* 0x000fce00078e0209 */
[----:B------:R-:W1:Y:S01]  /*0570*/  LDC.64 R4, c[0x0][0x380] ;  /* 0x0000e000ff047b82 */ /* 0x000e620000000a00 */
[----:B0-----:R-:W-:-:S05]  /*0580*/  IMAD.WIDE R14, R13, 0x8, R14 ;  /* 0x000000080d0e7825 */ /* 0x001fca00078e020e */
[----:B------:R-:W2:Y:S01]  /*0590*/  LDG.E.64 R16, desc[UR6][R14.64] ;  /* 0x000000060e107981 */ /* 0x000ea2000c1e1b00 */
[----:B-1----:R-:W-:-:S05]  /*05a0*/  IMAD.WIDE.U32 R4, R0, 0x8, R4 ;  /* 0x0000000800047825 */ /* 0x002fca00078e0004 */
        /* <DEDUP_REMOVED lines=16> */
[----:B------:R-:W-:Y:S01]  /*06b0*/  IADD3 R0, PT, PT, R0, 0x4, RZ ;  /* 0x0000000400007810 */ /* 0x000fe20007ffe0ff */
[----:B--2---:R-:W-:-:S07]  /*06c0*/  DFMA R6, R6, R22, R14 ;  /* 0x000000160606722b */ /* 0x004fce000000000e */
[----:B------:R1:W-:Y:S04]  /*06d0*/  STG.E.64 desc[UR6][R2.64], R6 ;  /* 0x0000000602007986 */ /* 0x0003e8000c101b06 */
.L_x_10:
[----:B------:R-:W-:Y:S05]  /*06e0*/  @!P1 EXIT ;  /* 0x000000000000994d */ /* 0x000fea0003800000 */
[----:B------:R-:W-:Y:S02]  /*06f0*/  ISETP.NE.AND P0, PT, R11, 0x1, PT ;  /* 0x000000010b00780c */ /* 0x000fe40003f05270 */
[----:B------:R-:W-:-:S04]  /*0700*/  LOP3.LUT R10, R10, 0x1, RZ, 0xc0, !PT ;  /* 0x000000010a0a7812 */ /* 0x000fc800078ec0ff */
[----:B------:R-:W-:-:S07]  /*0710*/  ISETP.NE.U32.AND P1, PT, R10, 0x1, PT ;  /* 0x000000010a00780c */ /* 0x000fce0003f25070 */
[----:B------:R-:W-:Y:S06]  /*0720*/  @!P0 BRA `(.L_x_11) ;  /* 0x00000000003c8947 */ /* 0x000fec0003800000 */
[----:B------:R-:W2:Y:S01]  /*0730*/  LDC.64 R10, c[0x0][0x3a0] ;  /* 0x0000e800ff0a7b82 */ /* 0x000ea20000000a00 */
[----:B01----:R-:W-:-:S07]  /*0740*/  IMAD R15, R8, R0, R9 ;  /* 0x00000000080f7224 */ /* 0x003fce00078e0209 */
[----:B------:R-:W0:Y:S01]  /*0750*/  LDC.64 R4, c[0x0][0x380] ;  /* 0x0000e000ff047b82 */ /* 0x000e220000000a00 */
[----:B--2---:R-:W-:-:S05]  /*0760*/  IMAD.WIDE R14, R15, 0x8, R10 ;  /* 0x000000080f0e7825 */ /* 0x004fca00078e020a */
[----:B------:R-:W2:Y:S01]  /*0770*/  LDG.E.64 R10, desc[UR6][R14.64] ;  /* 0x000000060e0a7981 */ /* 0x000ea2000c1e1b00 */
[----:B0-----:R-:W-:-:S05]  /*0780*/  IMAD.WIDE.U32 R12, R0, 0x8, R4 ;  /* 0x00000008000c7825 */ /* 0x001fca00078e0004 */
[----:B------:R-:W2:Y:S02]  /*0790*/  LDG.E.64 R4, desc[UR6][R12.64] ;  /* 0x000000060c047981 */ /* 0x000ea4000c1e1b00 */
[----:B--2---:R-:W-:Y:S01]  /*07a0*/  DFMA R4, R4, R10, R6 ;  /* 0x0000000a0404722b */ /* 0x004fe20000000006 */
[----:B------:R-:W-:-:S06]  /*07b0*/  IMAD.WIDE R10, R8, 0x8, R14 ;  /* 0x00000008080a7825 */ /* 0x000fcc00078e020e */
[----:B------:R2:W-:Y:S04]  /*07c0*/  STG.E.64 desc[UR6][R2.64], R4 ;  /* 0x0000000402007986 */ /* 0x0005e8000c101b06 */
[----:B------:R-:W3:Y:S04]  /*07d0*/  LDG.E.64 R6, desc[UR6][R12.64+0x8] ;  /* 0x000008060c067981 */ /* 0x000ee8000c1e1b00 */
[----:B------:R-:W3:Y:S01]  /*07e0*/  LDG.E.64 R10, desc[UR6][R10.64] ;  /* 0x000000060a0a7981 */ /* 0x000ee2000c1e1b00 */
[----:B------:R-:W-:Y:S01]  /*07f0*/  IADD3 R0, PT, PT, R0, 0x2, RZ ;  /* 0x0000000200007810 */ /* 0x000fe20007ffe0ff */
[----:B---3--:R-:W-:-:S07]  /*0800*/  DFMA R6, R6, R10, R4 ;  /* 0x0000000a0606722b */ /* 0x008fce0000000004 */
[----:B------:R2:W-:Y:S04]  /*0810*/  STG.E.64 desc[UR6][R2.64], R6 ;  /* 0x0000000602007986 */ /* 0x0005e8000c101b06 */
.L_x_11:
[----:B------:R-:W-:Y:S05]  /*0820*/  @P1 EXIT ;  /* 0x000000000000194d */ /* 0x000fea0003800000 */
[----:B--2---:R-:W2:Y:S01]  /*0830*/  LDC.64 R4, c[0x0][0x380] ;  /* 0x0000e000ff047b82 */ /* 0x004ea20000000a00 */
[----:B------:R-:W-:-:S07]  /*0840*/  IMAD R9, R8, R0, R9 ;  /* 0x0000000008097224 */ /* 0x000fce00078e0209 */
[----:B------:R-:W3:Y:S01]  /*0850*/  LDC.64 R10, c[0x0][0x3a0] ;  /* 0x0000e800ff0a7b82 */ /* 0x000ee20000000a00 */
[----:B--2---:R-:W-:-:S06]  /*0860*/  IMAD.WIDE.U32 R4, R0, 0x8, R4 ;  /* 0x0000000800047825 */ /* 0x004fcc00078e0004 */
[----:B------:R-:W0:Y:S01]  /*0870*/  LDG.E.64 R4, desc[UR6][R4.64] ;  /* 0x0000000604047981 */ /* 0x000e22000c1e1b00 */
[----:B---3--:R-:W-:-:S06]  /*0880*/  IMAD.WIDE R8, R9, 0x8, R10 ;  /* 0x0000000809087825 */ /* 0x008fcc00078e020a */
[----:B------:R-:W0:Y:S02]  /*0890*/  LDG.E.64 R8, desc[UR6][R8.64] ;  /* 0x0000000608087981 */ /* 0x000e24000c1e1b00 */
[----:B01----:R-:W-:-:S07]  /*08a0*/  DFMA R6, R4, R8, R6 ;  /* 0x000000080406722b */ /* 0x003fce0000000006 */
[----:B------:R-:W-:Y:S01]  /*08b0*/  STG.E.64 desc[UR6][R2.64], R6 ;  /* 0x0000000602007986 */ /* 0x000fe2000c101b06 */
[----:B------:R-:W-:Y:S05]  /*08c0*/  EXIT ;  /* 0x000000000000794d */ /* 0x000fea0003800000 */
.L_x_7:
[----:B------:R-:W-:Y:S01]  /*08d0*/  STG.E.64 desc[UR6][R2.64], RZ ;  /* 0x000000ff02007986 */ /* 0x000fe2000c101b06 */
[----:B------:R-:W-:Y:S05]  /*08e0*/  EXIT ;  /* 0x000000000000794d */ /* 0x000fea0003800000 */
.L_x_12:
        /* <DEDUP_REMOVED lines=9> */
.L_x_27:


//--------------------- .text._Z14backward_part1PdiS_iS_S_id --------------------------
	.section	.text._Z14backward_part1PdiS_iS_S_id,"ax",@progbits
	.align	128
        .global         _Z14backward_part1PdiS_iS_S_id
        .type           _Z14backward_part1PdiS_iS_S_id,@function
        .size           _Z14backward_part1PdiS_iS_S_id,(.L_x_28 - _Z14backward_part1PdiS_iS_S_id)
        .other          _Z14backward_part1PdiS_iS_S_id,@"STO_CUDA_ENTRY STV_DEFAULT"
_Z14backward_part1PdiS_iS_S_id:
.text._Z14backward_part1PdiS_iS_S_id:
[----:B------:R-:W-:Y:S01]  /*0000*/  LDC R1, c[0x0][0x37c] ;  /* 0x0000df00ff017b82 */ /* 0x000fe20000000800 */
[----:B------:R-:W0:Y:S07]  /*0010*/  S2R R3, SR_CTAID.X ;  /* 0x0000000000037919 */ /* 0x000e2e0000002500 */
[----:B------:R-:W0:Y:S01]  /*0020*/  LDC R0, c[0x0][0x398] ;  /* 0x0000e600ff007b82 */ /* 0x000e220000000800 */
[----:B------:R-:W1:Y:S07]  /*0030*/  LDCU.64 UR8, c[0x0][0x358] ;  /* 0x00006b00ff0877ac */ /* 0x000e6e0008000a00 */
[----:B------:R-:W2:Y:S08]  /*0040*/  LDC.64 R8, c[0x0][0x380] ;  /* 0x0000e000ff087b82 */ /* 0x000eb00000000a00 */
[----:B------:R-:W3:Y:S01]  /*0050*/  LDC.64 R6, c[0x0][0x3a8] ;  /* 0x0000ea00ff067b82 */ /* 0x000ee20000000a00 */
[----:B0-----:R-:W-:-:S02]  /*0060*/  IMAD R13, R3, R0, R3 ;  /* 0x00000000030d7224 */ /* 0x001fc400078e0203 */
[----:B--2---:R-:W-:-:S05]  /*0070*/  IMAD.WIDE.U32 R8, R3, 0x8, R8 ;  /* 0x0000000803087825 */ /* 0x004fca00078e0008 */
[----:B-1----:R-:W2:Y:S01]  /*0080*/  LDG.E.64 R2, desc[UR8][R8.64] ;  /* 0x0000000808027981 */ /* 0x002ea2000c1e1b00 */
[----:B---3--:R-:W-:-:S05]  /*0090*/  IMAD.WIDE R4, R13, 0x8, R6 ;  /* 0x000000080d047825 */ /* 0x008fca00078e0206 */
[----:B------:R-:W2:Y:S01]  /*00a0*/  LDG.E.64 R10, desc[UR8][R4.64] ;  /* 0x00000008040a7981 */ /* 0x000ea2000c1e1b00 */
[----:B------:R-:W-:Y:S01]  /*00b0*/  ISETP.GE.AND P0, PT, R0, 0x1, PT ;  /* 0x000000010000780c */ /* 0x000fe20003f06270 */
[----:B--2---:R-:W-:-:S07]  /*00c0*/  DFMA R2, R2, 2, R10 ;  /* 0x400000000202782b */ /* 0x004fce000000000a */
[----:B------:R0:W-:Y:S05]  /*00d0*/  STG.E.64 desc[UR8][R4.64], R2 ;  /* 0x0000000204007986 */ /* 0x0001ea000c101b08 */
[----:B------:R-:W-:Y:S05]  /*00e0*/  @!P0 EXIT ;  /* 0x000000000000894d */ /* 0x000fea0003800000 */
[----:B------:R-:W1:Y:S01]  /*00f0*/  LDC.64 R10, c[0x0][0x3b8] ;  /* 0x0000ee00ff0a7b82 */ /* 0x000e620000000a00 */
[C---:B------:R-:W-:Y:S01]  /*0100*/  ISETP.GE.U32.AND P1, PT, R0.reuse, 0x8, PT ;  /* 0x000000080000780c */ /* 0x040fe20003f26070 */
[----:B0-----:R-:W-:Y:S01]  /*0110*/  IMAD.MOV.U32 R4, RZ, RZ, RZ ;  /* 0x000000ffff047224 */ /* 0x001fe200078e00ff */
[----:B------:R-:W-:Y:S02]  /*0120*/  LOP3.LUT R2, R0, 0x7, RZ, 0xc0, !PT ;  /* 0x0000000700027812 */ /* 0x000fe400078ec0ff */
[----:B------:R-:W-:Y:S02]  /*0130*/  IADD3 R3, PT, PT, R13, 0x1, RZ ;  /* 0x000000010d037810 */ /* 0x000fe40007ffe0ff */
[----:B------:R-:W-:Y:S01]  /*0140*/  ISETP.NE.AND P0, PT, R2, RZ, PT ;  /* 0x000000ff0200720c */ /* 0x000fe20003f05270 */
[----:B-1----:R-:W-:-:S06]  /*0150*/  DADD R10, R10, R10 ;  /* 0x000000000a0a7229 */ /* 0x002fcc000000000a */
[----:B------:R-:W-:Y:S06]  /*0160*/  @!P1 BRA `(.L_x_13) ;  /* 0x0000000400589947 */ /* 0x000fec0003800000 */
[----:B------:R-:W0:Y:S01]  /*0170*/  LDCU.64 UR4, c[0x0][0x390] ;  /* 0x00007200ff0477ac */ /* 0x000e220008000a00 */
[----:B------:R-:W-:Y:S02]  /*0180*/  LOP3.LUT R4, R0, 0x7ffffff8, RZ, 0xc0, !PT ;  /* 0x7ffffff800047812 */ /* 0x000fe400078ec0ff */
[----:B------:R-:W-:Y:S01]  /*0190*/  MOV R5, R3 ;  /* 0x0000000300057202 */ /* 0x000fe20000000f00 */
[----:B------:R-:W1:Y:S02]  /*01a0*/  LDCU.64 UR6, c[0x0][0x3a8] ;  /* 0x00007500ff0677ac */ /* 0x000e640008000a00 */
[----:B------:R-:W-:Y:S01]  /*01b0*/  IMAD.MOV R26, RZ, RZ, -R4 ;  /* 0x000000ffff1a7224 */ /* 0x000fe200078e0a04 */
[----:B0-----:R-:W-:-:S04]  /*01c0*/  UIADD3 UR4, UP1, UPT, UR4, 0x20, URZ ;  /* 0x0000002004047890 */ /* 0x001fc8000ff3e0ff */
[----:B------:R-:W-:Y:S02]  /*01d0*/  UIADD3.X UR5, UPT, UPT, URZ, UR5, URZ, UP1, !UPT ;  /* 0x00000005ff057290 */ /* 0x000fe40008ffe4ff */
[----:B-1----:R-:W-:Y:S01]  /*01e0*/  UIADD3 UR6, UP0, UPT, UR6, 0x20, URZ ;  /* 0x0000002006067890 */ /* 0x002fe2000ff1e0ff */
[----:B------:R-:W-:-:S03]  /*01f0*/  MOV R12, UR4 ;  /* 0x00000004000c7c02 */ /* 0x000fc60008000f00 */
[----:B------:R-:W-:Y:S01]  /*0200*/  IMAD.U32 R13, RZ, RZ, UR5 ;  /* 0x00000005ff0d7e24 */ /* 0x000fe2000f8e00ff */
[----:B------:R-:W-:-:S12]  /*0210*/  UIADD3.X UR7, UPT, UPT, URZ, UR7, URZ, UP0, !UPT ;  /* 0x00000007ff077290 */ /* 0x000fd800087fe4ff */
.L_x_14:
[----:B0-----:R-:W0:Y:S01]  /*0220*/  LDC.64 R16, c[0x0][0x3a0] ;  /* 0x0000e800ff107b82 */ /* 0x001e220000000a00 */
[----:B------:R-:W-:Y:S01]  /*0230*/  MOV R14, UR6 ;  /* 0x00000006000e7c02 */ /* 0x000fe20008000f00 */
[----:B------:R-:W-:Y:S01]  /*0240*/  IMAD.U32 R15, RZ, RZ, UR7 ;  /* 0x00000007ff0f7e24 */ /* 0x000fe2000f8e00ff */
[----:B------:R-:W2:Y:S04]  /*0250*/  LDG.E.64 R24, desc[UR8][R8.64] ;  /* 0x0000000808187981 */ /* 0x000ea8000c1e1b00 */
[----:B------:R-:W2:Y:S01]  /*0260*/  LDG.E.64 R22, desc[UR8][R12.64+-0x20] ;  /* 0xffffe0080c167981 */ /* 0x000ea2000c1e1b00 */
[----:B------:R-:W-:-:S05]  /*0270*/  IMAD.WIDE R14, R5, 0x8, R14 ;  /* 0x00000008050e7825 */ /* 0x000fca00078e020e */
[----:B------:R-:W3:Y:S01]  /*0280*/  LDG.E.64 R18, desc[UR8][R14.64+-0x20] ;  /* 0xffffe0080e127981 */ /* 0x000ee2000c1e1b00 */
[----:B0-----:R-:W-:-:S05]  /*0290*/  IMAD.WIDE R16, R5, 0x8, R16 ;  /* 0x0000000805107825 */ /* 0x001fca00078e0210 */
[----:B------:R-:W4:Y:S02]  /*02a0*/  LDG.E.64 R20, desc[UR8][R16.64] ;  /* 0x0000000810147981 */ /* 0x000f24000c1e1b00 */
[----:B----4-:R-:W-:-:S08]  /*02b0*/  DMUL R20, R10, R20 ;  /* 0x000000140a147228 */ /* 0x010fd00000000000 */
[----:B--2---:R-:W-:-:S08]  /*02c0*/  DFMA R20, R24, R22, R20 ;  /* 0x000000161814722b */ /* 0x004fd00000000014 */
[----:B---3--:R-:W-:Y:S01]  /*02d0*/  DADD R28, R20, R18 ;  /* 0x00000000141c7229 */ /* 0x008fe20000000012 */
[----:B------:R-:W2:Y:S06]  /*02e0*/  LDG.E.64 R18, desc[UR8][R14.64+-0x18] ;  /* 0xffffe8080e127981 */ /* 0x000eac000c1e1b00 */
[----:B------:R-:W-:Y:S04]  /*02f0*/  STG.E.64 desc[UR8][R14.64+-0x20], R28 ;  /* 0xffffe01c0e007986 */ /* 0x000fe8000c101b08 */
[----:B------:R-:W3:Y:S04]  /*0300*/  LDG.E.64 R20, desc[UR8][R16.64+0x8] ;  /* 0x0000080810147981 */ /* 0x000ee8000c1e1b00 */
[----:B------:R-:W4:Y:S04]  /*0310*/  LDG.E.64 R24, desc[UR8][R8.64] ;  /* 0x0000000808187981 */ /* 0x000f28000c1e1b00 */
[----:B------:R-:W4:Y:S01]  /*0320*/  LDG.E.64 R22, desc[UR8][R12.64+-0x18] ;  /* 0xffffe8080c167981 */ /* 0x000f22000c1e1b00 */
[----:B---3--:R-:W-:-:S08]  /*0330*/  DMUL R20, R10, R20 ;  /* 0x000000140a147228 */ /* 0x008fd00000000000 */
[----:B----4-:R-:W-:-:S08]  /*0340*/  DFMA R20, R24, R22, R20 ;  /* 0x000000161814722b */ /* 0x010fd00000000014 */
[----:B--2---:R-:W-:-:S07]  /*0350*/  DADD R18, R20, R18 ;  /* 0x0000000014127229 */ /* 0x004fce0000000012 */
[----:B------:R0:W-:Y:S04]  /*0360*/  STG.E.64 desc[UR8][R14.64+-0x18], R18 ;  /* 0xffffe8120e007986 */ /* 0x0001e8000c101b08 */
[----:B------:R-:W2:Y:S04]  /*0370*/  LDG.E.64 R20, desc[UR8][R16.64+0x10] ;  /* 0x0000100810147981 */ /* 0x000ea8000c1e1b00 */
[----:B------:R-:W3:Y:S04]  /*0380*/  LDG.E.64 R24, desc[UR8][R8.64] ;  /* 0x0000000808187981 */ /* 0x000ee8000c1e1b00 */
[----:B------:R-:W3:Y:S04]  /*0390*/  LDG.E.64 R22, desc[UR8][R12.64+-0x10] ;  /* 0xfffff0080c167981 */ /* 0x000ee8000c1e1b00 */
[----:B0-----:R-:W4:Y:S01]  /*03a0*/  LDG.E.64 R18, desc[UR8][R14.64+-0x10] ;  /* 0xfffff0080e127981 */ /* 0x001f22000c1e1b00 */
[----:B--2---:R-:W-:-:S08]  /*03b0*/  DMUL R20, R10, R20 ;  /* 0x000000140a147228 */ /* 0x004fd00000000000 */
[----:B---3--:R-:W-:-:S08]  /*03c0*/  DFMA R20, R24, R22, R20 ;  /* 0x000000161814722b */ /* 0x008fd00000000014 */
[----:B----4-:R-:W-:Y:S01]  /*03d0*/  DADD R28, R20, R18 ;  /* 0x00000000141c7229 */ /* 0x010fe20000000012 */
        /* <DEDUP_REMOVED lines=31> */
[----:B----4-:R-:W-:Y:S02]  /*05d0*/  DADD R28, R20, R18 ;  /* 0x00000000141c7229 */ /* 0x010fe40000000012 */
[----:B------:R-:W2:Y:S05]  /*05e0*/  LDG.E.64 R20, desc[UR8][R14.64+0x18] ;  /* 0x000018080e147981 */ /* 0x000eaa000c1e1b00 */
[----:B------:R0:W-:Y:S04]  /*05f0*/  STG.E.64 desc[UR8][R14.64+0x10], R28 ;  /* 0x0000101c0e007986 */ /* 0x0001e8000c101b08 */
[----:B------:R-:W3:Y:S04]  /*0600*/  LDG.E.64 R22, desc[UR8][R16.64+0x38] ;  /* 0x0000380810167981 */ /* 0x000ee8000c1e1b00 */
[----:B------:R-:W4:Y:S04]  /*0610*/  LDG.E.64 R24, desc[UR8][R8.64] ;  /* 0x0000000808187981 */ /* 0x000f28000c1e1b00 */
[----:B------:R1:W4:Y:S01]  /*0620*/  LDG.E.64 R18, desc[UR8][R12.64+0x18] ;  /* 0x000018080c127981 */ /* 0x000322000c1e1b00 */
[----:B------:R-:W-:-:S04]  /*0630*/  IADD3 R26, PT, PT, R26, 0x8, RZ ;  /* 0x000000081a1a7810 */ /* 0x000fc80007ffe0ff */
[----:B------:R-:W-:Y:S02]  /*0640*/  ISETP.NE.AND P1, PT, R26, RZ, PT ;  /* 0x000000ff1a00720c */ /* 0x000fe40003f25270 */
[----:B-1----:R-:W-:Y:S02]  /*0650*/  IADD3 R12, P2, PT, R12, 0x40, RZ ;  /* 0x000000400c0c7810 */ /* 0x002fe40007f5e0ff */
[----:B------:R-:W-:-:S03]  /*0660*/  IADD3 R5, PT, PT, R5, 0x8, RZ ;  /* 0x0000000805057810 */ /* 0x000fc60007ffe0ff */
[----:B------:R-:W-:Y:S01]  /*0670*/  IMAD.X R13, RZ, RZ, R13, P2 ;  /* 0x000000ffff0d7224 */ /* 0x000fe200010e060d */
[----:B---3--:R-:W-:-:S08]  /*0680*/  DMUL R22, R10, R22 ;  /* 0x000000160a167228 */ /* 0x008fd00000000000 */
[----:B----4-:R-:W-:-:S08]  /*0690*/  DFMA R18, R24, R18, R22 ;  /* 0x000000121812722b */ /* 0x010fd00000000016 */
[----:B--2---:R-:W-:-:S07]  /*06a0*/  DADD R18, R18, R20 ;  /* 0x0000000012127229 */ /* 0x004fce0000000014 */
[----:B------:R0:W-:Y:S01]  /*06b0*/  STG.E.64 desc[UR8][R14.64+0x18], R18 ;  /* 0x000018120e007986 */ /* 0x0001e2000c101b08 */
[----:B------:R-:W-:Y:S05]  /*06c0*/  @P1 BRA `(.L_x_14) ;  /* 0xfffffff800d41947 */ /* 0x000fea000383ffff */
.L_x_13:
[----:B------:R-:W-:Y:S05]  /*06d0*/  @!P0 EXIT ;  /* 0x000000000000894d */ /* 0x000fea0003800000 */
[----:B------:R-:W-:Y:S02]  /*06e0*/  ISETP.GE.U32.AND P0, PT, R2, 0x4, PT ;  /* 0x000000040200780c */ /* 0x000fe40003f06070 */
[----:B------:R-:W-:-:S04]  /*06f0*/  LOP3.LUT R5, R0, 0x3, RZ, 0xc0, !PT ;  /* 0x0000000300057812 */ /* 0x000fc800078ec0ff */
[----:B------:R-:W-:-:S07]  /*0700*/  ISETP.NE.AND P1, PT, R5, RZ, PT ;  /* 0x000000ff0500720c */ /* 0x000fce0003f25270 */
[----:B------:R-:W-:Y:S06]  /*0710*/  @!P0 BRA `(.L_x_15) ;  /* 0x00000000009c8947 */ /* 0x000fec0003800000 */
[----:B------:R-:W1:Y:S01]  /*0720*/  LDC.64 R16, c[0x0][0x3a0] ;  /* 0x0000e800ff107b82 */ /* 0x000e620000000a00 */
[----:B------:R-:W-:Y:S01]  /*0730*/  IMAD.IADD R13, R3, 0x1, R4 ;  /* 0x00000001030d7824 */ /* 0x000fe200078e0204 */
[----:B------:R-:W2:Y:S06]  /*0740*/  LDG.E.64 R20, desc[UR8][R8.64] ;  /* 0x0000000808147981 */ /* 0x000eac000c1e1b00 */
[----:B0-----:R-:W0:Y:S01]  /*0750*/  LDC.64 R14, c[0x0][0x390] ;  /* 0x0000e400ff0e7b82 */ /* 0x001e220000000a00 */
[----:B-1----:R-:W-:-:S05]  /*0760*/  IMAD.WIDE R16, R13, 0x8, R16 ;  /* 0x000000080d107825 */ /* 0x002fca00078e0210 */
[----:B------:R-:W3:Y:S01]  /*0770*/  LDG.E.64 R24, desc[UR8][R16.64] ;  /* 0x0000000810187981 */ /* 0x000ee2000c1e1b00 */
[----:B0-----:R-:W-:-:S05]  /*0780*/  IMAD.WIDE.U32 R14, R4, 0x8, R14 ;  /* 0x00000008040e7825 */ /* 0x001fca00078e000e */
[----:B------:R-:W2:Y:S01]  /*0790*/  LDG.E.64 R22, desc[UR8][R14.64] ;  /* 0x000000080e167981 */ /* 0x000ea2000c1e1b00 */
[----:B------:R-:W-:-:S05]  /*07a0*/  IMAD.WIDE R12, R13, 0x8, R6 ;  /* 0x000000080d0c7825 */ /* 0x000fca00078e0206 */
[----:B------:R-:W4:Y:S01]  /*07b0*/  LDG.E.64 R18, desc[UR8][R12.64] ;  /* 0x000000080c127981 */ /* 0x000f22000c1e1b00 */
[----:B---3--:R-:W-:-:S08]  /*07c0*/  DMUL R24, R10, R24 ;  /* 0x000000180a187228 */ /* 0x008fd00000000000 */
[----:B--2---:R-:W-:-:S08]  /*07d0*/  DFMA R20, R20, R22, R24 ;  /* 0x000000161414722b */ /* 0x004fd00000000018 */
        /* <DEDUP_REMOVED lines=8> */
[----:B--2---:R-:W-:Y:S01]  /*0860*/  DADD R26, R20, R18 ;  /* 0x00000000141a7229 */ /* 0x004fe20000000012 */
[----:B------:R-:W2:Y:S06]  /*0870*/  LDG.E.64 R18, desc[UR8][R12.64+0x10] ;  /* 0x000010080c127981 */ /* 0x000eac000c1e1b00 */
[----:B------:R0:W-:Y:S04]  /*0880*/  STG.E.64 desc[UR8][R12.64+0x8], R26 ;  /* 0x0000081a0c007986 */ /* 0x0001e8000c101b08 */
[----:B------:R-:W3:Y:S04]  /*0890*/  LDG.E.64 R28, desc[UR8][R16.64+0x10] ;  /* 0x00001008101c7981 */ /* 0x000ee8000c1e1b00 */
[----:B------:R-:W4:Y:S04]  /*08a0*/  LDG.E.64 R20, desc[UR8][R8.64] ;  /* 0x0000000808147981 */ /* 0x000f28000c1e1b00 */
[----:B------:R-:W4:Y:S04]  /*08b0*/  LDG.E.64 R22, desc[UR8][R14.64+0x10] ;  /* 0x000010080e167981 */ /* 0x000f28000c1e1b00 */
[----:B0-----:R-:W5:Y:S01]  /*08c0*/  LDG.E.64 R26, desc[UR8][R12.64+0x18] ;  /* 0x000018080c1a7981 */ /* 0x001f62000c1e1b00 */
[----:B---3--:R-:W-:-:S08]  /*08d0*/  DMUL R28, R10, R28 ;  /* 0x0000001c0a1c7228 */ /* 0x008fd00000000000 */
[----:B----4-:R-:W-:-:S08]  /*08e0*/  DFMA R20, R20, R22, R28 ;  /* 0x000000161414722b */ /* 0x010fd0000000001c */
[----:B--2---:R-:W-:-:S07]  /*08f0*/  DADD R18, R20, R18 ;  /* 0x0000000014127229 */ /* 0x004fce0000000012 */
[----:B------:R1:W-:Y:S04]  /*0900*/  STG.E.64 desc[UR8][R12.64+0x10], R18 ;  /* 0x000010120c007986 */ /* 0x0003e8000c101b08 */
[----:B------:R-:W2:Y:S04]  /*0910*/  LDG.E.64 R24, desc[UR8][R16.64+0x18] ;  /* 0x0000180810187981 */ /* 0x000ea8000c1e1b00 */
[----:B------:R-:W3:Y:S04]  /*0920*/  LDG.E.64 R22, desc[UR8][R14.64+0x18] ;  /* 0x000018080e167981 */ /* 0x000ee8000c1e1b00 */
[----:B------:R-:W3:Y:S01]  /*0930*/  LDG.E.64 R20, desc[UR8][R8.64] ;  /* 0x0000000808147981 */ /* 0x000ee2000c1e1b00 */
[----:B------:R-:W-:Y:S01]  /*0940*/  IADD3 R4, PT, PT, R4, 0x4, RZ ;  /* 0x0000000404047810 */ /* 0x000fe20007ffe0ff */
[----:B--2---:R-:W-:-:S08]  /*0950*/  DMUL R24, R10, R24 ;  /* 0x000000180a187228 */ /* 0x004fd00000000000 */
[----:B---3--:R-:W-:-:S08]  /*0960*/  DFMA R20, R20, R22, R24 ;  /* 0x000000161414722b */ /* 0x008fd00000000018 */
[----:B-----5:R-:W-:-:S07]  /*0970*/  DADD R20, R20, R26 ;  /* 0x0000000014147229 */ /* 0x020fce000000001a */
[----:B------:R1:W-:Y:S04]  /*0980*/  STG.E.64 desc[UR8][R12.64+0x18], R20 ;  /* 0x000018140c007986 */ /* 0x0003e8000c101b08 */
.L_x_15:
[----:B------:R-:W-:Y:S05]  /*0990*/  @!P1 EXIT ;  /* 0x000000000000994d */ /* 0x000fea0003800000 */
[----:B------:R-:W-:Y:S02]  /*09a0*/  ISETP.NE.AND P0, PT, R5, 0x1, PT ;  /* 0x000000010500780c */ /* 0x000fe40003f05270 */
[----:B------:R-:W-:-:S04]  /*09b0*/  LOP3.LUT R0, R0, 0x1, RZ, 0xc0, !PT ;  /* 0x0000000100007812 */ /* 0x000fc800078ec0ff */
[----:B------:R-:W-:-:S07]  /*09c0*/  ISETP.NE.U32.AND P1, PT, R0, 0x1, PT ;  /* 0x000000010000780c */ /* 0x000fce0003f25070 */
[----:B------:R-:W-:Y:S06]  /*09d0*/  @!P0 BRA `(.L_x_16) ;  /* 0x00000000005c8947 */ /* 0x000fec0003800000 */
[----:B------:R-:W2:Y:S01]  /*09e0*/  LDC.64 R16, c[0x0][0x3a0] ;  /* 0x0000e800ff107b82 */ /* 0x000ea20000000a00 */
[----:B-1----:R-:W-:Y:S01]  /*09f0*/  IMAD.IADD R13, R3, 0x1, R4 ;  /* 0x00000001030d7824 */ /* 0x002fe200078e0204 */
[----:B0-----:R-:W3:Y:S06]  /*0a00*/  LDG.E.64 R18, desc[UR8][R8.64] ;  /* 0x0000000808127981 */ /* 0x001eec000c1e1b00 */
[----:B------:R-:W0:Y:S01]  /*0a10*/  LDC.64 R14, c[0x0][0x390] ;  /* 0x0000e400ff0e7b82 */ /* 0x000e220000000a00 */
[----:B--2---:R-:W-:-:S05]  /*0a20*/  IMAD.WIDE R16, R13, 0x8, R16 ;  /* 0x000000080d107825 */ /* 0x004fca00078e0210 */
[----:B------:R-:W2:Y:S01]  /*0a30*/  LDG.E.64 R22, desc[UR8][R16.64] ;  /* 0x0000000810167981 */ /* 0x000ea2000c1e1b00 */
[----:B0-----:R-:W-:-:S05]  /*0a40*/  IMAD.WIDE.U32 R14, R4, 0x8, R14 ;  /* 0x00000008040e7825 */ /* 0x001fca00078e000e */
[----:B------:R-:W3:Y:S01]  /*0a50*/  LDG.E.64 R20, desc[UR8][R14.64] ;  /* 0x000000080e147981 */ /* 0x000ee2000c1e1b00 */
[----:B------:R-:W-:-:S05]  /*0a60*/  IMAD.WIDE R12, R13, 0x8, R6 ;  /* 0x000000080d0c7825 */ /* 0x000fca00078e0206 */
[----:B------:R-:W4:Y:S04]  /*0a70*/  LDG.E.64 R24, desc[UR8][R12.64] ;  /* 0x000000080c187981 */ /* 0x000f28000c1e1b00 */
[----:B------:R-:W5:Y:S01]  /*0a80*/  LDG.E.64 R26, desc[UR8][R12.64+0x8] ;  /* 0x000008080c1a7981 */ /* 0x000f62000c1e1b00 */
[----:B--2---:R-:W-:-:S08]  /*0a90*/  DMUL R22, R10, R22 ;  /* 0x000000160a167228 */ /* 0x004fd00000000000 */
[----:B---3--:R-:W-:-:S08]  /*0aa0*/  DFMA R18, R18, R20, R22 ;  /* 0x000000141212722b */ /* 0x008fd00000000016 */
[----:B----4-:R-:W-:-:S07]  /*0ab0*/  DADD R18, R18, R24 ;  /* 0x0000000012127229 */ /* 0x010fce0000000018 */
[----:B------:R2:W-:Y:S04]  /*0ac0*/  STG.E.64 desc[UR8][R12.64], R18 ;  /* 0x000000120c007986 */ /* 0x0005e8000c101b08 */
[----:B------:R-:W3:Y:S04]  /*0ad0*/  LDG.E.64 R24, desc[UR8][R16.64+0x8] ;  /* 0x0000080810187981 */ /* 0x000ee8000c1e1b00 */
[----:B------:R-:W4:Y:S04]  /*0ae0*/  LDG.E.64 R22, desc[UR8][R14.64+0x8] ;  /* 0x000008080e167981 */ /* 0x000f28000c1e1b00 */
[----:B------:R-:W4:Y:S01]  /*0af0*/  LDG.E.64 R20, desc[UR8][R8.64] ;  /* 0x0000000808147981 */ /* 0x000f22000c1e1b00 */
[----:B------:R-:W-:Y:S01]  /*0b00*/  IADD3 R4, PT, PT, R4, 0x2, RZ ;  /* 0x0000000204047810 */ /* 0x000fe20007ffe0ff */
[----:B---3--:R-:W-:-:S08]  /*0b10*/  DMUL R24, R10, R24 ;  /* 0x000000180a187228 */ /* 0x008fd00000000000 */
[----:B----4-:R-:W-:-:S08]  /*0b20*/  DFMA R20, R20, R22, R24 ;  /* 0x000000161414722b */ /* 0x010fd00000000018 */
[----:B-----5:R-:W-:-:S07]  /*0b30*/  DADD R20, R20, R26 ;  /* 0x0000000014147229 */ /* 0x020fce000000001a */
[----:B------:R2:W-:Y:S04]  /*0b40*/  STG.E.64 desc[UR8][R12.64+0x8], R20 ;  /* 0x000008140c007986 */ /* 0x0005e8000c101b08 */
.L_x_16:
[----:B------:R-:W-:Y:S05]  /*0b50*/  @P1 EXIT ;  /* 0x000000000000194d */ /* 0x000fea0003800000 */
[----:B0-----:R-:W0:Y:S01]  /*0b60*/  LDC.64 R14, c[0x0][0x3a0] ;  /* 0x0000e800ff0e7b82 */ /* 0x001e220000000a00 */
[----:B------:R-:W-:Y:S01]  /*0b70*/  IADD3 R17, PT, PT, R3, R4, RZ ;  /* 0x0000000403117210 */ /* 0x000fe20007ffe0ff */
[----:B------:R-:W3:Y:S06]  /*0b80*/  LDG.E.64 R8, desc[UR8][R8.64] ;  /* 0x0000000808087981 */ /* 0x000eec000c1e1b00 */
[----:B-12---:R-:W1:Y:S01]  /*0b90*/  LDC.64 R12, c[0x0][0x390] ;  /* 0x0000e400ff0c7b82 */ /* 0x006e620000000a00 */
[----:B0-----:R-:W-:-:S06]  /*0ba0*/  IMAD.WIDE R2, R17, 0x8, R14 ;  /* 0x0000000811027825 */ /* 0x001fcc00078e020e */
[----:B------:R-:W2:Y:S01]  /*0bb0*/  LDG.E.64 R2, desc[UR8][R2.64] ;  /* 0x0000000802027981 */ /* 0x000ea2000c1e1b00 */
[----:B-1----:R-:W-:-:S06]  /*0bc0*/  IMAD.WIDE.U32 R4, R4, 0x8, R12 ;  /* 0x0000000804047825 */ /* 0x002fcc00078e000c */
[----:B------:R-:W3:Y:S01]  /*0bd0*/  LDG.E.64 R4, desc[UR8][R4.64] ;  /* 0x0000000804047981 */ /* 0x000ee2000c1e1b00 */
[----:B------:R-:W-:-:S05]  /*0be0*/  IMAD.WIDE R6, R17, 0x8, R6 ;  /* 0x0000000811067825 */ /* 0x000fca00078e0206 */
[----:B------:R-:W4:Y:S01]  /*0bf0*/  LDG.E.64 R12, desc[UR8][R6.64] ;  /* 0x00000008060c7981 */ /* 0x000f22000c1e1b00 */
[----:B--2---:R-:W-:-:S08]  /*0c00*/  DMUL R10, R10, R2 ;  /* 0x000000020a0a7228 */ /* 0x004fd00000000000 */
[----:B---3--:R-:W-:-:S08]  /*0c10*/  DFMA R10, R8, R4, R10 ;  /* 0x00000004080a722b */ /* 0x008fd0000000000a */
[----:B----4-:R-:W-:-:S07]  /*0c20*/  DADD R10, R10, R12 ;  /* 0x000000000a0a7229 */ /* 0x010fce000000000c */
[----:B------:R-:W-:Y:S01]  /*0c30*/  STG.E.64 desc[UR8][R6.64], R10 ;  /* 0x0000000a06007986 */ /* 0x000fe2000c101b08 */
[----:B------:R-:W-:Y:S05]  /*0c40*/  EXIT ;  /* 0x000000000000794d */ /* 0x000fea0003800000 */
.L_x_17:
        /* <DEDUP_REMOVED lines=11> */
.L_x_28:


//--------------------- .text._Z7forwardPdiS_iS_i --------------------------
	.section	.text._Z7forwardPdiS_iS_i,"ax",@progbits
	.align	128
        .global         _Z7forwardPdiS_iS_i
        .type           _Z7forwardPdiS_iS_i,@function
        .size           _Z7forwardPdiS_iS_i,(.L_x_29 - _Z7forwardPdiS_iS_i)
        .other          _Z7forwardPdiS_iS_i,@"STO_CUDA_ENTRY STV_DEFAULT"
_Z7forwardPdiS_iS_i:
.text._Z7forwardPdiS_iS_i:
[----:B------:R-:W-:Y:S01]  /*0000*/  LDC R1, c[0x0][0x37c] ;  /* 0x0000df00ff017b82 */ /* 0x000fe20000000800 */
[----:B------:R-:W0:Y:S07]  /*0010*/  S2R R11, SR_CTAID.X ;  /* 0x00000000000b7919 */ /* 0x000e2e0000002500 */
[----:B------:R-:W0:Y:S01]  /*0020*/  LDC R8, c[0x0][0x388] ;  /* 0x0000e200ff087b82 */ /* 0x000e220000000800 */
[----:B------:R-:W1:Y:S07]  /*0030*/  LDCU.64 UR8, c[0x0][0x358] ;  /* 0x00006b00ff0877ac */ /* 0x000e6e0008000a00 */
[----:B------:R-:W2:Y:S08]  /*0040*/  LDC.64 R2, c[0x0][0x3a0] ;  /* 0x0000e800ff027b82 */ /* 0x000eb00000000a00 */
[----:B------:R-:W3:Y:S01]  /*0050*/  LDC.64 R4, c[0x0][0x390] ;  /* 0x0000e400ff047b82 */ /* 0x000ee20000000a00 */
[----:B0-----:R-:W-:-:S04]  /*0060*/  IMAD R9, R11, R8, R11 ;  /* 0x000000080b097224 */ /* 0x001fc800078e020b */
[----:B--2---:R-:W-:-:S06]  /*0070*/  IMAD.WIDE R6, R9, 0x8, R2 ;  /* 0x0000000809067825 */ /* 0x004fcc00078e0202 */
[----:B-1----:R-:W2:Y:S01]  /*0080*/  LDG.E.64 R6, desc[UR8][R6.64] ;  /* 0x0000000806067981 */ /* 0x002ea2000c1e1b00 */
[----:B------:R-:W-:Y:S01]  /*0090*/  ISETP.GE.AND P0, PT, R8, 0x1, PT ;  /* 0x000000010800780c */ /* 0x000fe20003f06270 */
[----:B---3--:R-:W-:-:S05]  /*00a0*/  IMAD.WIDE.U32 R4, R11, 0x8, R4 ;  /* 0x000000080b047825 */ /* 0x008fca00078e0004 */
[----:B--2---:R0:W-:Y:S07]  /*00b0*/  STG.E.64 desc[UR8][R4.64], R6 ;  /* 0x0000000604007986 */ /* 0x0041ee000c101b08 */
[----:B------:R-:W-:Y:S05]  /*00c0*/  @!P0 BRA `(.L_x_18) ;  /* 0x0000000800d08947 */ /* 0x000fea0003800000 */
[C---:B------:R-:W-:Y:S01]  /*00d0*/  ISETP.GE.U32.AND P1, PT, R8.reuse, 0x10, PT ;  /* 0x000000100800780c */ /* 0x040fe20003f26070 */
[----:B------:R-:W-:Y:S01]  /*00e0*/  VIADD R15, R9, 0x1 ;  /* 0x00000001090f7836 */ /* 0x000fe20000000000 */
[----:B------:R-:W-:Y:S01]  /*00f0*/  LOP3.LUT R17, R8, 0xf, RZ, 0xc0, !PT ;  /* 0x0000000f08117812 */ /* 0x000fe200078ec0ff */
[----:B------:R-:W-:-:S03]  /*0100*/  IMAD.MOV.U32 R0, RZ, RZ, RZ ;  /* 0x000000ffff007224 */ /* 0x000fc600078e00ff */
[----:B------:R-:W-:-:S07]  /*0110*/  ISETP.NE.AND P0, PT, R17, RZ, PT ;  /* 0x000000ff1100720c */ /* 0x000fce0003f05270 */
[----:B------:R-:W-:Y:S06]  /*0120*/  @!P1 BRA `(.L_x_19) ;  /* 0x0000000400589947 */ /* 0x000fec0003800000 */
[----:B------:R-:W1:Y:S01]  /*0130*/  LDCU.64 UR4, c[0x0][0x380] ;  /* 0x00007000ff0477ac */ /* 0x000e620008000a00 */
[----:B------:R-:W-:Y:S02]  /*0140*/  LOP3.LUT R0, R8, 0x7ffffff0, RZ, 0xc0, !PT ;  /* 0x7ffffff008007812 */ /* 0x000fe400078ec0ff */
[----:B------:R-:W-:Y:S01]  /*0150*/  MOV R16, R15 ;  /* 0x0000000f00107202 */ /* 0x000fe20000000f00 */
[----:B------:R-:W2:Y:S02]  /*0160*/  LDCU.64 UR6, c[0x0][0x3a0] ;  /* 0x00007400ff0677ac */ /* 0x000ea40008000a00 */
[----:B------:R-:W-:Y:S01]  /*0170*/  IMAD.MOV R14, RZ, RZ, -R0 ;  /* 0x000000ffff0e7224 */ /* 0x000fe200078e0a00 */
[----:B-1----:R-:W-:-:S04]  /*0180*/  UIADD3 UR4, UP1, UPT, UR4, 0x40, URZ ;  /* 0x0000004004047890 */ /* 0x002fc8000ff3e0ff */
[----:B------:R-:W-:Y:S02]  /*0190*/  UIADD3.X UR5, UPT, UPT, URZ, UR5, URZ, UP1, !UPT ;  /* 0x00000005ff057290 */ /* 0x000fe40008ffe4ff */
[----:B--2---:R-:W-:Y:S01]  /*01a0*/  UIADD3 UR6, UP0, UPT, UR6, 0x40, URZ ;  /* 0x0000004006067890 */ /* 0x004fe2000ff1e0ff */
[----:B------:R-:W-:-:S03]  /*01b0*/  IMAD.U32 R18, RZ, RZ, UR4 ;  /* 0x00000004ff127e24 */ /* 0x000fc6000f8e00ff */
[----:B------:R-:W-:Y:S01]  /*01c0*/  MOV R19, UR5 ;  /* 0x0000000500137c02 */ /* 0x000fe20008000f00 */
[----:B------:R-:W-:-:S12]  /*01d0*/  UIADD3.X UR7, UPT, UPT, URZ, UR7, URZ, UP0, !UPT ;  /* 0x00000007ff077290 */ /* 0x000fd800087fe4ff */
.L_x_20:
[----:B------:R-:W-:Y:S01]  /*01e0*/  IMAD.U32 R12, RZ, RZ, UR6 ;  /* 0x00000006ff0c7e24 */ /* 0x000fe2000f8e00ff */
[----:B------:R-:W-:Y:S01]  /*01f0*/  MOV R10, R18 ;  /* 0x00000012000a7202 */ /* 0x000fe20000000f00 */
[----:B------:R-:W-:Y:S02]  /*0200*/  IMAD.U32 R13, RZ, RZ, UR7 ;  /* 0x00000007ff0d7e24 */ /* 0x000fe4000f8e00ff */
[----:B------:R-:W-:Y:S02]  /*0210*/  IMAD.MOV.U32 R11, RZ, RZ, R19 ;  /* 0x000000ffff0b7224 */ /* 0x000fe400078e0013 */
[----:B------:R-:W-:-:S03]  /*0220*/  IMAD.WIDE R12, R16, 0x8, R12 ;  /* 0x00000008100c7825 */ /* 0x000fc600078e020c */
[----:B----4-:R-:W2:Y:S04]  /*0230*/  LDG.E.64 R20, desc[UR8][R10.64+-0x40] ;  /* 0xffffc0080a147981 */ /* 0x010ea8000c1e1b00 */
[----:B------:R-:W2:Y:S02]  /*0240*/  LDG.E.64 R18, desc[UR8][R12.64+-0x40] ;  /* 0xffffc0080c127981 */ /* 0x000ea4000c1e1b00 */
[----:B--2---:R-:W-:-:S07]  /*0250*/  DFMA R18, R18, R20, R6 ;  /* 0x000000141212722b */ /* 0x004fce0000000006 */
[----:B------:R1:W-:Y:S04]  /*0260*/  STG.E.64 desc[UR8][R4.64], R18 ;  /* 0x0000001204007986 */ /* 0x0003e8000c101b08 */
[----:B0-----:R-:W2:Y:S04]  /*0270*/  LDG.E.64 R6, desc[UR8][R12.64+-0x38] ;  /* 0xffffc8080c067981 */ /* 0x001ea8000c1e1b00 */
[----:B------:R-:W2:Y:S02]  /*0280*/  LDG.E.64 R20, desc[UR8][R10.64+-0x38] ;  /* 0xffffc8080a147981 */ /* 0x000ea4000c1e1b00 */
[----:B--2---:R-:W-:-:S07]  /*0290*/  DFMA R6, R6, R20, R18 ;  /* 0x000000140606722b */ /* 0x004fce0000000012 */
[----:B------:R0:W-:Y:S04]  /*02a0*/  STG.E.64 desc[UR8][R4.64], R6 ;  /* 0x0000000604007986 */ /* 0x0001e8000c101b08 */
[----:B------:R-:W2:Y:S04]  /*02b0*/  LDG.E.64 R20, desc[UR8][R12.64+-0x30] ;  /* 0xffffd0080c147981 */ /* 0x000ea8000c1e1b00 */
[----:B------:R-:W2:Y:S02]  /*02c0*/  LDG.E.64 R22, desc[UR8][R10.64+-0x30] ;  /* 0xffffd0080a167981 */ /* 0x000ea4000c1e1b00 */
[----:B--2---:R-:W-:-:S07]  /*02d0*/  DFMA R20, R20, R22, R6 ;  /* 0x000000161414722b */ /* 0x004fce0000000006 */
[----:B------:R2:W-:Y:S04]  /*02e0*/  STG.E.64 desc[UR8][R4.64], R20 ;  /* 0x0000001404007986 */ /* 0x0005e8000c101b08 */
[----:B------:R-:W3:Y:S04]  /*02f0*/  LDG.E.64 R22, desc[UR8][R12.64+-0x28] ;  /* 0xffffd8080c167981 */ /* 0x000ee8000c1e1b00 */
[----:B------:R-:W3:Y:S02]  /*0300*/  LDG.E.64 R24, desc[UR8][R10.64+-0x28] ;  /* 0xffffd8080a187981 */ /* 0x000ee4000c1e1b00 */
[----:B---3--:R-:W-:-:S07]  /*0310*/  DFMA R22, R22, R24, R20 ;  /* 0x000000181616722b */ /* 0x008fce0000000014 */
[----:B------:R3:W-:Y:S04]  /*0320*/  STG.E.64 desc[UR8][R4.64], R22 ;  /* 0x0000001604007986 */ /* 0x0007e8000c101b08 */
[----:B-1----:R-:W4:Y:S04]  /*0330*/  LDG.E.64 R18, desc[UR8][R12.64+-0x20] ;  /* 0xffffe0080c127981 */ /* 0x002f28000c1e1b00 */
[----:B------:R-:W4:Y:S02]  /*0340*/  LDG.E.64 R24, desc[UR8][R10.64+-0x20] ;  /* 0xffffe0080a187981 */ /* 0x000f24000c1e1b00 */
[----:B----4-:R-:W-:-:S07]  /*0350*/  DFMA R18, R18, R24, R22 ;  /* 0x000000181212722b */ /* 0x010fce0000000016 */
[----:B------:R1:W-:Y:S04]  /*0360*/  STG.E.64 desc[UR8][R4.64], R18 ;  /* 0x0000001204007986 */ /* 0x0003e8000c101b08 */
[----:B0-----:R-:W4:Y:S04]  /*0370*/  LDG.E.64 R6, desc[UR8][R12.64+-0x18] ;  /* 0xffffe8080c067981 */ /* 0x001f28000c1e1b00 */
[----:B------:R-:W4:Y:S02]  /*0380*/  LDG.E.64 R24, desc[UR8][R10.64+-0x18] ;  /* 0xffffe8080a187981 */ /* 0x000f24000c1e1b00 */
[----:B----4-:R-:W-:-:S07]  /*0390*/  DFMA R6, R6, R24, R18 ;  /* 0x000000180606722b */ /* 0x010fce0000000012 */
[----:B------:R0:W-:Y:S04]  /*03a0*/  STG.E.64 desc[UR8][R4.64], R6 ;  /* 0x0000000604007986 */ /* 0x0001e8000c101b08 */
[----:B--2---:R-:W2:Y:S04]  /*03b0*/  LDG.E.64 R20, desc[UR8][R12.64+-0x10] ;  /* 0xfffff0080c147981 */ /* 0x004ea8000c1e1b00 */
[----:B------:R-:W2:Y:S02]  /*03c0*/  LDG.E.64 R24, desc[UR8][R10.64+-0x10] ;  /* 0xfffff0080a187981 */ /* 0x000ea4000c1e1b00 */
[----:B--2---:R-:W-:-:S07]  /*03d0*/  DFMA R20, R20, R24, R6 ;  /* 0x000000181414722b */ /* 0x004fce0000000006 */
[----:B------:R2:W-:Y:S04]  /*03e0*/  STG.E.64 desc[UR8][R4.64], R20 ;  /* 0x0000001404007986 */ /* 0x0005e8000c101b08 */
[----:B---3--:R-:W3:Y:S04]  /*03f0*/  LDG.E.64 R22, desc[UR8][R12.64+-0x8] ;  /* 0xfffff8080c167981 */ /* 0x008ee8000c1e1b00 */
        /* <DEDUP_REMOVED lines=27> */
[----:B------:R-:W5:Y:S04]  /*05b0*/  LDG.E.64 R6, desc[UR8][R12.64+0x30] ;  /* 0x000030080c067981 */ /* 0x000f68000c1e1b00 */
[----:B--2---:R-:W5:Y:S01]  /*05c0*/  LDG.E.64 R20, desc[UR8][R10.64+0x30] ;  /* 0x000030080a147981 */ /* 0x004f62000c1e1b00 */
[----:B------:R-:W-:Y:S01]  /*05d0*/  VIADD R14, R14, 0x10 ;  /* 0x000000100e0e7836 */ /* 0x000fe20000000000 */
[----:B-----5:R-:W-:-:S07]  /*05e0*/  DFMA R20, R6, R20, R24 ;  /* 0x000000140614722b */ /* 0x020fce0000000018 */
[----:B------:R4:W-:Y:S04]  /*05f0*/  STG.E.64 desc[UR8][R4.64], R20 ;  /* 0x0000001404007986 */ /* 0x0009e8000c101b08 */
[----:B------:R-:W2:Y:S04]  /*0600*/  LDG.E.64 R6, desc[UR8][R12.64+0x38] ;  /* 0x000038080c067981 */ /* 0x000ea8000c1e1b00 */
[----:B---3--:R-:W2:Y:S01]  /*0610*/  LDG.E.64 R22, desc[UR8][R10.64+0x38] ;  /* 0x000038080a167981 */ /* 0x008ea2000c1e1b00 */
[----:B------:R-:W-:Y:S01]  /*0620*/  ISETP.NE.AND P1, PT, R14, RZ, PT ;  /* 0x000000ff0e00720c */ /* 0x000fe20003f25270 */
[----:B------:R-:W-:Y:S01]  /*0630*/  VIADD R16, R16, 0x10 ;  /* 0x0000001010107836 */ /* 0x000fe20000000000 */
[----:B-1----:R-:W-:-:S04]  /*0640*/  IADD3 R18, P2, PT, R10, 0x80, RZ ;  /* 0x000000800a127810 */ /* 0x002fc80007f5e0ff */
[----:B------:R-:W-:Y:S01]  /*0650*/  IADD3.X R19, PT, PT, RZ, R11, RZ, P2, !PT ;  /* 0x0000000bff137210 */ /* 0x000fe200017fe4ff */
[----:B--2---:R-:W-:-:S07]  /*0660*/  DFMA R6, R6, R22, R20 ;  /* 0x000000160606722b */ /* 0x004fce0000000014 */
[----:B------:R4:W-:Y:S01]  /*0670*/  STG.E.64 desc[UR8][R4.64], R6 ;  /* 0x0000000604007986 */ /* 0x0009e2000c101b08 */
[----:B------:R-:W-:Y:S05]  /*0680*/  @P1 BRA `(.L_x_20) ;  /* 0xfffffff800d41947 */ /* 0x000fea000383ffff */
.L_x_19:
[----:B------:R-:W-:Y:S05]  /*0690*/  @!P0 BRA `(.L_x_18) ;  /* 0x00000004005c8947 */ /* 0x000fea0003800000 */
[----:B------:R-:W-:Y:S02]  /*06a0*/  ISETP.GE.U32.AND P0, PT, R17, 0x8, PT ;  /* 0x000000081100780c */ /* 0x000fe40003f06070 */
[----:B------:R-:W-:-:S04]  /*06b0*/  LOP3.LUT R14, R8, 0x7, RZ, 0xc0, !PT ;  /* 0x00000007080e7812 */ /* 0x000fc800078ec0ff */
[----:B------:R-:W-:-:S07]  /*06c0*/  ISETP.NE.AND P1, PT, R14, RZ, PT ;  /* 0x000000ff0e00720c */ /* 0x000fce0003f25270 */
[----:B------:R-:W-:Y:S06]  /*06d0*/  @!P0 BRA `(.L_x_21) ;  /* 0x0000000000948947 */ /* 0x000fec0003800000 */
[----:B------:R-:W1:Y:S01]  /*06e0*/  LDC.64 R10, c[0x0][0x380] ;  /* 0x0000e000ff0a7b82 */ /* 0x000e620000000a00 */
[----:B------:R-:W-:-:S04]  /*06f0*/  IMAD.IADD R13, R15, 0x1, R0 ;  /* 0x000000010f0d7824 */ /* 0x000fc800078e0200 */
[----:B------:R-:W-:-:S05]  /*0700*/  IMAD.WIDE R12, R13, 0x8, R2 ;  /* 0x000000080d0c7825 */ /* 0x000fca00078e0202 */
[----:B------:R-:W2:Y:S01]  /*0710*/  LDG.E.64 R16, desc[UR8][R12.64] ;  /* 0x000000080c107981 */ /* 0x000ea2000c1e1b00 */
[----:B-1----:R-:W-:-:S05]  /*0720*/  IMAD.WIDE.U32 R10, R0, 0x8, R10 ;  /* 0x00000008000a7825 */ /* 0x002fca00078e000a */
[----:B------:R-:W2:Y:S02]  /*0730*/  LDG.E.64 R18, desc[UR8][R10.64] ;  /* 0x000000080a127981 */ /* 0x000ea4000c1e1b00 */
[----:B--2---:R-:W-:-:S07]  /*0740*/  DFMA R16, R16, R18, R6 ;  /* 0x000000121010722b */ /* 0x004fce0000000006 */
[----:B------:R1:W-:Y:S04]  /*0750*/  STG.E.64 desc[UR8][R4.64], R16 ;  /* 0x0000001004007986 */ /* 0x0003e8000c101b08 */
[----:B0---4-:R-:W2:Y:S04]  /*0760*/  LDG.E.64 R6, desc[UR8][R12.64+0x8] ;  /* 0x000008080c067981 */ /* 0x011ea8000c1e1b00 */
        /* <DEDUP_REMOVED lines=19> */
[----:B------:R-:W4:Y:S04]  /*08a0*/  LDG.E.64 R6, desc[UR8][R12.64+0x30] ;  /* 0x000030080c067981 */ /* 0x000f28000c1e1b00 */
[----:B--2---:R-:W4:Y:S02]  /*08b0*/  LDG.E.64 R18, desc[UR8][R10.64+0x30] ;  /* 0x000030080a127981 */ /* 0x004f24000c1e1b00 */
[----:B----4-:R-:W-:-:S07]  /*08c0*/  DFMA R18, R6, R18, R22 ;  /* 0x000000120612722b */ /* 0x010fce0000000016 */
[----:B------:R1:W-:Y:S04]  /*08d0*/  STG.E.64 desc[UR8][R4.64], R18 ;  /* 0x0000001204007986 */ /* 0x0003e8000c101b08 */
[----:B------:R-:W2:Y:S04]  /*08e0*/  LDG.E.64 R6, desc[UR8][R12.64+0x38] ;  /* 0x000038080c067981 */ /* 0x000ea8000c1e1b00 */
[----:B---3--:R-:W2:Y:S01]  /*08f0*/  LDG.E.64 R20, desc[UR8][R10.64+0x38] ;  /* 0x000038080a147981 */ /* 0x008ea2000c1e1b00 */
[----:B------:R-:W-:Y:S01]  /*0900*/  IADD3 R0, PT, PT, R0, 0x8, RZ ;  /* 0x0000000800007810 */ /* 0x000fe20007ffe0ff */
[----:B--2---:R-:W-:-:S07]  /*0910*/  DFMA R6, R6, R20, R18 ;  /* 0x000000140606722b */ /* 0x004fce0000000012 */
[----:B------:R1:W-:Y:S04]  /*0920*/  STG.E.64 desc[UR8][R4.64], R6 ;  /* 0x0000000604007986 */ /* 0x0003e8000c101b08 */
.L_x_21:
[----:B------:R-:W-:Y:S05]  /*0930*/  @!P1 BRA `(.L_x_18) ;  /* 0x0000000000b49947 */ /* 0x000fea0003800000 */
[----:B------:R-:W-:Y:S02]  /*0940*/  ISETP.GE.U32.AND P0, PT, R14, 0x4, PT ;  /* 0x000000040e00780c */ /* 0x000fe40003f06070 */
[----:B------:R-:W-:-:S04]  /*0950*/  LOP3.LUT R8, R8, 0x3, RZ, 0xc0, !PT ;  /* 0x0000000308087812 */ /* 0x000fc800078ec0ff */
[----:B------:R-:W-:-:S07]  /*0960*/  ISETP.NE.AND P1, PT, R8, RZ, PT ;  /* 0x000000ff0800720c */ /* 0x000fce0003f25270 */
[----:B------:R-:W-:Y:S06]  /*0970*/  @!P0 BRA `(.L_x_22) ;  /* 0x0000000000548947 */ /* 0x000fec0003800000 */
[----:B------:R-:W2:Y:S01]  /*0980*/  LDC.64 R10, c[0x0][0x380] ;  /* 0x0000e000ff0a7b82 */ /* 0x000ea20000000a00 */
[----:B------:R-:W-:-:S04]  /*0990*/  IMAD.IADD R13, R15, 0x1, R0 ;  /* 0x000000010f0d7824 */ /* 0x000fc800078e0200 */
[----:B------:R-:W-:-:S05]  /*09a0*/  IMAD.WIDE R12, R13, 0x8, R2 ;  /* 0x000000080d0c7825 */ /* 0x000fca00078e0202 */
[----:B------:R-:W3:Y:S01]  /*09b0*/  LDG.E.64 R14, desc[UR8][R12.64] ;  /* 0x000000080c0e7981 */ /* 0x000ee2000c1e1b00 */
[----:B--2---:R-:W-:-:S05]  /*09c0*/  IMAD.WIDE.U32 R10, R0, 0x8, R10 ;  /* 0x00000008000a7825 */ /* 0x004fca00078e000a */
[----:B-1----:R-:W3:Y:S02]  /*09d0*/  LDG.E.64 R16, desc[UR8][R10.64] ;  /* 0x000000080a107981 */ /* 0x002ee4000c1e1b00 */
[----:B---3--:R-:W-:-:S07]  /*09e0*/  DFMA R14, R14, R16, R6 ;  /* 0x000000100e0e722b */ /* 0x008fce0000000006 */
[----:B------:R2:W-:Y:S04]  /*09f0*/  STG.E.64 desc[UR8][R4.64], R14 ;  /* 0x0000000e04007986 */ /* 0x0005e8000c101b08 */
[----:B0---4-:R-:W3:Y:S04]  /*0a00*/  LDG.E.64 R6, desc[UR8][R12.64+0x8] ;  /* 0x000008080c067981 */ /* 0x011ee8000c1e1b00 */
[----:B------:R-:W3:Y:S02]  /*0a10*/  LDG.E.64 R16, desc[UR8][R10.64+0x8] ;  /* 0x000008080a107981 */ /* 0x000ee4000c1e1b00 */
[----:B---3--:R-:W-:-:S07]  /*0a20*/  DFMA R16, R6, R16, R14 ;  /* 0x000000100610722b */ /* 0x008fce000000000e */
[----:B------:R2:W-:Y:S04]  /*0a30*/  STG.E.64 desc[UR8][R4.64], R16 ;  /* 0x0000001004007986 */ /* 0x0005e8000c101b08 */
[----:B------:R-:W3:Y:S04]  /*0a40*/  LDG.E.64 R6, desc[UR8][R12.64+0x10] ;  /* 0x000010080c067981 */ /* 0x000ee8000c1e1b00 */
[----:B------:R-:W3:Y:S02]  /*0a50*/  LDG.E.64 R18, desc[UR8][R10.64+0x10] ;  /* 0x000010080a127981 */ /* 0x000ee4000c1e1b00 */
[----:B---3--:R-:W-:-:S07]  /*0a60*/  DFMA R18, R6, R18, R16 ;  /* 0x000000120612722b */ /* 0x008fce0000000010 */
[----:B------:R2:W-:Y:S04]  /*0a70*/  STG.E.64 desc[UR8][R4.64], R18 ;  /* 0x0000001204007986 */ /* 0x0005e8000c101b08 */
[----:B------:R-:W3:Y:S04]  /*0a80*/  LDG.E.64 R6, desc[UR8][R12.64+0x18] ;  /* 0x000018080c067981 */ /* 0x000ee8000c1e1b00 */
[----:B------:R-:W3:Y:S01]  /*0a90*/  LDG.E.64 R20, desc[UR8][R10.64+0x18] ;  /* 0x000018080a147981 */ /* 0x000ee2000c1e1b00 */
[----:B------:R-:W-:Y:S01]  /*0aa0*/  IADD3 R0, PT, PT, R0, 0x4, RZ ;  /* 0x0000000400007810 */ /* 0x000fe20007ffe0ff */
[----:B---3--:R-:W-:-:S07]  /*0ab0*/  DFMA R6, R6, R20, R18 ;  /* 0x000000140606722b */ /* 0x008fce0000000012 */
[----:B------:R2:W-:Y:S04]  /*0ac0*/  STG.E.64 desc[UR8][R4.64], R6 ;  /* 0x0000000604007986 */ /* 0x0005e8000c101b08 */
.L_x_22:
[----:B------:R-:W-:Y:S05]  /*0ad0*/  @!P1 BRA `(.L_x_18) ;  /* 0x00000000004c9947 */ /* 0x000fea0003800000 */
[----:B------:R-:W3:Y:S01]  /*0ae0*/  LDC.64 R10, c[0x0][0x380] ;  /* 0x0000e000ff0a7b82 */ /* 0x000ee20000000a00 */
[C---:B------:R-:W-:Y:S01]  /*0af0*/  IADD3 R13, PT, PT, R0.reuse, 0x1, R9 ;  /* 0x00000001000d7810 */ /* 0x040fe20007ffe009 */
[----:B---3--:R-:W-:-:S04]  /*0b00*/  IMAD.WIDE.U32 R10, R0, 0x8, R10 ;  /* 0x00000008000a7825 */ /* 0x008fc800078e000a */
[----:B------:R-:W-:Y:S01]  /*0b10*/  IMAD.MOV.U32 R12, RZ, RZ, R10 ;  /* 0x000000ffff0c7224 */ /* 0x000fe200078e000a */
[----:B--2---:R-:W-:Y:S01]  /*0b20*/  MOV R15, R11 ;  /* 0x0000000b000f7202 */ /* 0x004fe20000000f00 */
[----:B------:R-:W-:-:S07]  /*0b30*/  IMAD.MOV R0, RZ, RZ, -R8 ;  /* 0x000000ffff007224 */ /* 0x000fce00078e0a08 */
.L_x_23:
[----:B------:R-:W-:Y:S01]  /*0b40*/  IMAD.WIDE R8, R13, 0x8, R2 ;  /* 0x000000080d087825 */ /* 0x000fe200078e0202 */
[----:B------:R-:W-:-:S03]  /*0b50*/  MOV R10, R12 ;  /* 0x0000000c000a7202 */ /* 0x000fc60000000f00 */
[----:B------:R-:W-:Y:S02]  /*0b60*/  IMAD.MOV.U32 R11, RZ, RZ, R15 ;  /* 0x000000ffff0b7224 */ /* 0x000fe400078e000f */
[----:B------:R-:W0:Y:S04]  /*0b70*/  LDG.E.64 R8, desc[UR8][R8.64] ;  /* 0x0000000808087981 */ /* 0x000e28000c1e1b00 */
[----:B------:R-:W0:Y:S01]  /*0b80*/  LDG.E.64 R10, desc[UR8][R10.64] ;  /* 0x000000080a0a7981 */ /* 0x000e22000c1e1b00 */
[----:B------:R-:W-:Y:S01]  /*0b90*/  IADD3 R0, PT, PT, R0, 0x1, RZ ;  /* 0x0000000100007810 */ /* 0x000fe20007ffe0ff */
[----:B------:R-:W-:Y:S01]  /*0ba0*/  VIADD R13, R13, 0x1 ;  /* 0x000000010d0d7836 */ /* 0x000fe20000000000 */
[----:B------:R-:W-:Y:S02]  /*0bb0*/  IADD3 R12, P1, PT, R12, 0x8, RZ ;  /* 0x000000080c0c7810 */ /* 0x000fe40007f3e0ff */
[----:B------:R-:W-:-:S02]  /*0bc0*/  ISETP.NE.AND P0, PT, R0, RZ, PT ;  /* 0x000000ff0000720c */ /* 0x000fc40003f05270 */
[----:B------:R-:W-:Y:S01]  /*0bd0*/  IADD3.X R15, PT, PT, RZ, R15, RZ, P1, !PT ;  /* 0x0000000fff0f7210 */ /* 0x000fe20000ffe4ff */
[----:B01-34-:R-:W-:-:S07]  /*0be0*/  DFMA R6, R8, R10, R6 ;  /* 0x0000000a0806722b */ /* 0x01bfce0000000006 */
[----:B------:R3:W-:Y:S03]  /*0bf0*/  STG.E.64 desc[UR8][R4.64], R6 ;  /* 0x0000000604007986 */ /* 0x0007e6000c101b08 */
[----:B------:R-:W-:Y:S05]  /*0c00*/  @P0 BRA `(.L_x_23) ;  /* 0xfffffffc00cc0947 */ /* 0x000fea000383ffff */
.L_x_18:
[----:B------:R-:W5:Y:S01]  /*0c10*/  LDC R0, c[0x0][0x3a8] ;  /* 0x0000ea00ff007b82 */ /* 0x000f620000000800 */
[----:B------:R-:W-:-:S06]  /*0c20*/  DSETP.GTU.AND P0, PT, R6, RZ, PT ;  /* 0x000000ff0600722a */ /* 0x000fcc0003f0c000 */
[----:B-----5:R-:W-:-:S13]  /*0c30*/  ISETP.LT.OR P0, PT, R0, 0x1, P0 ;  /* 0x000000010000780c */ /* 0x020fda0000701670 */
[----:B------:R-:W-:Y:S05]  /*0c40*/  @P0 EXIT ;  /* 0x000000000000094d */ /* 0x000fea0003800000 */
[----:B------:R-:W-:Y:S01]  /*0c50*/  STG.E.64 desc[UR8][R4.64], RZ ;  /* 0x000000ff04007986 */ /* 0x000fe2000c101b08 */
[----:B------:R-:W-:Y:S05]  /*0c60*/  EXIT ;  /* 0x000000000000794d */ /* 0x000fea0003800000 */
.L_x_24:
        /* <DEDUP_REMOVED lines=9> */
.L_x_29:


//--------------------- .nv.shared.reserved.0     --------------------------
	.section	.nv.shared.reserved.0,"aw",@nobits
	.weak		__nv_reservedSMEM_offset_0_alias
	.size		__nv_reservedSMEM_offset_0_alias, 0, 64
	.other		__nv_reservedSMEM_offset_0_alias,@"STO_CUDA_RESERVED_SHARED STV_DEFAULT"
__nv_reservedSMEM_offset_0_alias:
	.zero		0
	.zero		64


//--------------------- .nv.constant0._Z12update_paramPdS_idi --------------------------
	.section	.nv.constant0._Z12update_paramPdS_idi,"a",@progbits
	.sectionflags	@""
	.align	4
.nv.constant0._Z12update_paramPdS_idi:
	.zero		932


//--------------------- .nv.constant0._Z14backward_part2PdiS_iS_S_id --------------------------
	.section	.nv.constant0._Z14backward_part2PdiS_iS_S_id,"a",@progbits
	.sectionflags	@""
	.align	4
.nv.constant0._Z14backward_part2PdiS_iS_S_id:
	.zero		960


//--------------------- .nv.constant0._Z14backward_part1PdiS_iS_S_id --------------------------
	.section	.nv.constant0._Z14backward_part1PdiS_iS_S_id,"a",@progbits
	.sectionflags	@""
	.align	4
.nv.constant0._Z14backward_part1PdiS_iS_S_id:
	.zero		960


//--------------------- .nv.constant0._Z7forwardPdiS_iS_i --------------------------
	.section	.nv.constant0._Z7forwardPdiS_iS_i,"a",@progbits
	.sectionflags	@""
	.align	4
.nv.constant0._Z7forwardPdiS_iS_i:
	.zero		940


//--------------------- SYMBOLS --------------------------

	.type		.nv.reservedSmem.offset0,@object
	.size		.nv.reservedSmem.offset0,0x4
